//
// Generated by NVIDIA NVVM Compiler
//
// Compiler Build ID: CL-36424714
// Cuda compilation tools, release 13.0, V13.0.88
// Based on NVVM 20.0.0
//

.version 9.0
.target sm_100
.address_size 64

	// .globl	_Z25global_defaultgaussfilterPjS_Pdiiiii
.extern .func __assertfail
(
	.param .b64 __assertfail_param_0,
	.param .b64 __assertfail_param_1,
	.param .b32 __assertfail_param_2,
	.param .b64 __assertfail_param_3,
	.param .b64 __assertfail_param_4
)
;
.global .align 1 .b8 __unnamed_1[98] = {118, 111, 105, 100, 32, 103, 108, 111, 98, 97, 108, 95, 100, 101, 102, 97, 117, 108, 116, 103, 97, 117, 115, 115, 102, 105, 108, 116, 101, 114, 40, 117, 110, 115, 105, 103, 110, 101, 100, 32, 105, 110, 116, 32, 42, 44, 32, 117, 110, 115, 105, 103, 110, 101, 100, 32, 105, 110, 116, 32, 42, 44, 32, 100, 111, 117, 98, 108, 101, 32, 42, 44, 32, 105, 110, 116, 44, 32, 105, 110, 116, 44, 32, 105, 110, 116, 44, 32, 105, 110, 116, 44, 32, 105, 110, 116, 41};
.global .align 1 .b8 __unnamed_2[105] = {118, 111, 105, 100, 32, 103, 108, 111, 98, 97, 108, 95, 114, 101, 99, 117, 114, 115, 105, 118, 101, 103, 97, 117, 115, 115, 102, 105, 108, 116, 101, 114, 40, 117, 110, 115, 105, 103, 110, 101, 100, 32, 105, 110, 116, 32, 42, 44, 32, 117, 110, 115, 105, 103, 110, 101, 100, 32, 105, 110, 116, 32, 42, 44, 32, 100, 111, 117, 98, 108, 101, 32, 42, 44, 32, 105, 110, 116, 44, 32, 105, 110, 116, 44, 32, 105, 110, 116, 44, 32, 105, 110, 116, 44, 32, 105, 110, 116, 44, 32, 105, 110, 116, 41};
.global .align 1 .b8 $str[13] = {100, 100, 120, 120, 42, 100, 100, 121, 121, 61, 61, 48};
.global .align 1 .b8 $str$1[27] = {47, 116, 109, 112, 47, 115, 97, 115, 115, 95, 99, 117, 95, 49, 104, 115, 49, 48, 106, 106, 54, 47, 107, 46, 99, 117};
.global .align 1 .b8 $str$2[5] = {112, 61, 61, 49};
.global .align 1 .b8 $str$3[5] = {113, 61, 61, 51};

.visible .entry _Z25global_defaultgaussfilterPjS_Pdiiiii(
	.param .u64 .ptr .align 1 _Z25global_defaultgaussfilterPjS_Pdiiiii_param_0,
	.param .u64 .ptr .align 1 _Z25global_defaultgaussfilterPjS_Pdiiiii_param_1,
	.param .u64 .ptr .align 1 _Z25global_defaultgaussfilterPjS_Pdiiiii_param_2,
	.param .u32 _Z25global_defaultgaussfilterPjS_Pdiiiii_param_3,
	.param .u32 _Z25global_defaultgaussfilterPjS_Pdiiiii_param_4,
	.param .u32 _Z25global_defaultgaussfilterPjS_Pdiiiii_param_5,
	.param .u32 _Z25global_defaultgaussfilterPjS_Pdiiiii_param_6,
	.param .u32 _Z25global_defaultgaussfilterPjS_Pdiiiii_param_7
)
{
	.reg .pred 	%p<113>;
	.reg .b32 	%r<244>;
	.reg .b64 	%rd<75>;
	.reg .b64 	%fd<309>;

	ld.param.u64 	%rd13, [_Z25global_defaultgaussfilterPjS_Pdiiiii_param_0];
	ld.param.u64 	%rd14, [_Z25global_defaultgaussfilterPjS_Pdiiiii_param_1];
	ld.param.u64 	%rd15, [_Z25global_defaultgaussfilterPjS_Pdiiiii_param_2];
	ld.param.u32 	%r85, [_Z25global_defaultgaussfilterPjS_Pdiiiii_param_3];
	ld.param.u32 	%r86, [_Z25global_defaultgaussfilterPjS_Pdiiiii_param_4];
	ld.param.u32 	%r87, [_Z25global_defaultgaussfilterPjS_Pdiiiii_param_5];
	ld.param.u32 	%r88, [_Z25global_defaultgaussfilterPjS_Pdiiiii_param_6];
	ld.param.u32 	%r89, [_Z25global_defaultgaussfilterPjS_Pdiiiii_param_7];
	cvta.to.global.u64 	%rd1, %rd14;
	cvta.to.global.u64 	%rd2, %rd15;
	cvta.to.global.u64 	%rd3, %rd13;
	setp.eq.s32 	%p1, %r88, 0;
	setp.eq.s32 	%p2, %r89, 0;
	or.pred  	%p3, %p2, %p1;
	@%p3 bra 	$L__BB0_2;
	mov.u64 	%rd16, $str;
	cvta.global.u64 	%rd17, %rd16;
	mov.u64 	%rd18, $str$1;
	cvta.global.u64 	%rd19, %rd18;
	mov.u64 	%rd20, __unnamed_1;
	cvta.global.u64 	%rd21, %rd20;
	{ // callseq 0, 0
	.param .b64 param0;
	st.param.b64 	[param0], %rd17;
	.param .b64 param1;
	st.param.b64 	[param1], %rd19;
	.param .b32 param2;
	st.param.b32 	[param2], 91;
	.param .b64 param3;
	st.param.b64 	[param3], %rd21;
	.param .b64 param4;
	st.param.b64 	[param4], 1;
	call.uni 
	__assertfail, 
	(
	param0, 
	param1, 
	param2, 
	param3, 
	param4
	);
	} // callseq 0
$L__BB0_2:
	setp.lt.s32 	%p4, %r88, 1;
	@%p4 bra 	$L__BB0_45;
	mov.u32 	%r1, %ntid.x;
	mov.u32 	%r90, %ctaid.x;
	mov.u32 	%r91, %tid.x;
	mad.lo.s32 	%r221, %r1, %r90, %r91;
	mul.lo.s32 	%r3, %r87, %r86;
	setp.ge.s32 	%p5, %r221, %r3;
	@%p5 bra 	$L__BB0_45;
	setp.gt.s32 	%p6, %r85, -1;
	neg.s32 	%r4, %r85;
	mov.u32 	%r92, %nctaid.x;
	mul.lo.s32 	%r5, %r1, %r92;
	@%p6 bra 	$L__BB0_6;
$L__BB0_5:
	mul.wide.s32 	%rd34, %r221, 4;
	add.s64 	%rd35, %rd1, %rd34;
	mov.b32 	%r146, -2147483648;
	st.global.u32 	[%rd35], %r146;
	add.s32 	%r221, %r221, %r5;
	setp.lt.s32 	%p57, %r221, %r3;
	@%p57 bra 	$L__BB0_5;
	bra.uni 	$L__BB0_45;
$L__BB0_6:
	shl.b32 	%r93, %r85, 1;
	and.b32  	%r8, %r93, 6;
	and.b32  	%r9, %r93, -8;
	and.b32  	%r10, %r85, 1;
$L__BB0_7:
	setp.lt.u32 	%p7, %r85, 4;
	rem.s32 	%r12, %r221, %r86;
	mov.f64 	%fd236, 0d0000000000000000;
	mov.u32 	%r224, %r4;
	mov.f64 	%fd235, %fd236;
	@%p7 bra 	$L__BB0_26;
	mov.f64 	%fd236, 0d0000000000000000;
	mov.u32 	%r224, %r4;
$L__BB0_9:
	.pragma "nounroll";
	add.s32 	%r14, %r224, %r12;
	setp.lt.s32 	%p8, %r14, 0;
	setp.ge.s32 	%p9, %r14, %r86;
	or.pred  	%p10, %p8, %p9;
	add.s32 	%r94, %r224, %r221;
	mul.wide.s32 	%rd22, %r94, 4;
	add.s64 	%rd4, %rd3, %rd22;
	add.s32 	%r95, %r224, %r85;
	mul.wide.s32 	%rd23, %r95, 8;
	add.s64 	%rd5, %rd2, %rd23;
	@%p10 bra 	$L__BB0_11;
	ld.global.u32 	%r96, [%rd4];
	cvt.rn.f64.u32 	%fd139, %r96;
	cvt.rzi.s32.f64 	%r97, %fd139;
	cvt.rn.f64.s32 	%fd140, %r97;
	ld.global.f64 	%fd141, [%rd5];
	fma.rn.f64 	%fd235, %fd141, %fd140, %fd235;
	add.f64 	%fd236, %fd236, %fd141;
$L__BB0_11:
	add.s32 	%r98, %r14, 1;
	setp.lt.s32 	%p11, %r98, 0;
	setp.ge.s32 	%p12, %r98, %r86;
	or.pred  	%p13, %p11, %p12;
	@%p13 bra 	$L__BB0_13;
	ld.global.u32 	%r99, [%rd4+4];
	cvt.rn.f64.u32 	%fd142, %r99;
	cvt.rzi.s32.f64 	%r100, %fd142;
	cvt.rn.f64.s32 	%fd143, %r100;
	ld.global.f64 	%fd144, [%rd5+8];
	fma.rn.f64 	%fd235, %fd144, %fd143, %fd235;
	add.f64 	%fd236, %fd236, %fd144;
$L__BB0_13:
	add.s32 	%r101, %r14, 2;
	setp.lt.s32 	%p14, %r101, 0;
	setp.ge.s32 	%p15, %r101, %r86;
	or.pred  	%p16, %p14, %p15;
	@%p16 bra 	$L__BB0_15;
	ld.global.u32 	%r102, [%rd4+8];
	cvt.rn.f64.u32 	%fd145, %r102;
	cvt.rzi.s32.f64 	%r103, %fd145;
	cvt.rn.f64.s32 	%fd146, %r103;
	ld.global.f64 	%fd147, [%rd5+16];
	fma.rn.f64 	%fd235, %fd147, %fd146, %fd235;
	add.f64 	%fd236, %fd236, %fd147;
$L__BB0_15:
	add.s32 	%r104, %r14, 3;
	setp.lt.s32 	%p17, %r104, 0;
	setp.ge.s32 	%p18, %r104, %r86;
	or.pred  	%p19, %p17, %p18;
	@%p19 bra 	$L__BB0_17;
	ld.global.u32 	%r105, [%rd4+12];
	cvt.rn.f64.u32 	%fd148, %r105;
	cvt.rzi.s32.f64 	%r106, %fd148;
	cvt.rn.f64.s32 	%fd149, %r106;
	ld.global.f64 	%fd150, [%rd5+24];
	fma.rn.f64 	%fd235, %fd150, %fd149, %fd235;
	add.f64 	%fd236, %fd236, %fd150;
$L__BB0_17:
	add.s32 	%r107, %r14, 4;
	setp.lt.s32 	%p20, %r107, 0;
	setp.ge.s32 	%p21, %r107, %r86;
	or.pred  	%p22, %p20, %p21;
	@%p22 bra 	$L__BB0_19;
	ld.global.u32 	%r108, [%rd4+16];
	cvt.rn.f64.u32 	%fd151, %r108;
	cvt.rzi.s32.f64 	%r109, %fd151;
	cvt.rn.f64.s32 	%fd152, %r109;
	ld.global.f64 	%fd153, [%rd5+32];
	fma.rn.f64 	%fd235, %fd153, %fd152, %fd235;
	add.f64 	%fd236, %fd236, %fd153;
$L__BB0_19:
	add.s32 	%r110, %r14, 5;
	setp.lt.s32 	%p23, %r110, 0;
	setp.ge.s32 	%p24, %r110, %r86;
	or.pred  	%p25, %p23, %p24;
	@%p25 bra 	$L__BB0_21;
	ld.global.u32 	%r111, [%rd4+20];
	cvt.rn.f64.u32 	%fd154, %r111;
	cvt.rzi.s32.f64 	%r112, %fd154;
	cvt.rn.f64.s32 	%fd155, %r112;
	ld.global.f64 	%fd156, [%rd5+40];
	fma.rn.f64 	%fd235, %fd156, %fd155, %fd235;
	add.f64 	%fd236, %fd236, %fd156;
$L__BB0_21:
	add.s32 	%r113, %r14, 6;
	setp.lt.s32 	%p26, %r113, 0;
	setp.ge.s32 	%p27, %r113, %r86;
	or.pred  	%p28, %p26, %p27;
	@%p28 bra 	$L__BB0_23;
	ld.global.u32 	%r114, [%rd4+24];
	cvt.rn.f64.u32 	%fd157, %r114;
	cvt.rzi.s32.f64 	%r115, %fd157;
	cvt.rn.f64.s32 	%fd158, %r115;
	ld.global.f64 	%fd159, [%rd5+48];
	fma.rn.f64 	%fd235, %fd159, %fd158, %fd235;
	add.f64 	%fd236, %fd236, %fd159;
$L__BB0_23:
	add.s32 	%r116, %r14, 7;
	setp.lt.s32 	%p29, %r116, 0;
	setp.ge.s32 	%p30, %r116, %r86;
	or.pred  	%p31, %p29, %p30;
	@%p31 bra 	$L__BB0_25;
	ld.global.u32 	%r117, [%rd4+28];
	cvt.rn.f64.u32 	%fd160, %r117;
	cvt.rzi.s32.f64 	%r118, %fd160;
	cvt.rn.f64.s32 	%fd161, %r118;
	ld.global.f64 	%fd162, [%rd5+56];
	fma.rn.f64 	%fd235, %fd162, %fd161, %fd235;
	add.f64 	%fd236, %fd236, %fd162;
$L__BB0_25:
	add.s32 	%r224, %r224, 8;
	add.s32 	%r119, %r224, %r85;
	setp.ne.s32 	%p32, %r119, %r9;
	@%p32 bra 	$L__BB0_9;
$L__BB0_26:
	setp.lt.u32 	%p33, %r8, 3;
	@%p33 bra 	$L__BB0_36;
	add.s32 	%r17, %r224, %r12;
	setp.lt.s32 	%p34, %r17, 0;
	setp.ge.s32 	%p35, %r17, %r86;
	or.pred  	%p36, %p34, %p35;
	add.s32 	%r120, %r224, %r221;
	mul.wide.s32 	%rd24, %r120, 4;
	add.s64 	%rd6, %rd3, %rd24;
	add.s32 	%r121, %r224, %r85;
	mul.wide.s32 	%rd25, %r121, 8;
	add.s64 	%rd7, %rd2, %rd25;
	@%p36 bra 	$L__BB0_29;
	ld.global.u32 	%r122, [%rd6];
	cvt.rn.f64.u32 	%fd163, %r122;
	cvt.rzi.s32.f64 	%r123, %fd163;
	cvt.rn.f64.s32 	%fd164, %r123;
	ld.global.f64 	%fd165, [%rd7];
	fma.rn.f64 	%fd235, %fd165, %fd164, %fd235;
	add.f64 	%fd236, %fd236, %fd165;
$L__BB0_29:
	add.s32 	%r124, %r17, 1;
	setp.lt.s32 	%p37, %r124, 0;
	setp.ge.s32 	%p38, %r124, %r86;
	or.pred  	%p39, %p37, %p38;
	@%p39 bra 	$L__BB0_31;
	ld.global.u32 	%r125, [%rd6+4];
	cvt.rn.f64.u32 	%fd166, %r125;
	cvt.rzi.s32.f64 	%r126, %fd166;
	cvt.rn.f64.s32 	%fd167, %r126;
	ld.global.f64 	%fd168, [%rd7+8];
	fma.rn.f64 	%fd235, %fd168, %fd167, %fd235;
	add.f64 	%fd236, %fd236, %fd168;
$L__BB0_31:
	add.s32 	%r127, %r17, 2;
	setp.lt.s32 	%p40, %r127, 0;
	setp.ge.s32 	%p41, %r127, %r86;
	or.pred  	%p42, %p40, %p41;
	@%p42 bra 	$L__BB0_33;
	ld.global.u32 	%r128, [%rd6+8];
	cvt.rn.f64.u32 	%fd169, %r128;
	cvt.rzi.s32.f64 	%r129, %fd169;
	cvt.rn.f64.s32 	%fd170, %r129;
	ld.global.f64 	%fd171, [%rd7+16];
	fma.rn.f64 	%fd235, %fd171, %fd170, %fd235;
	add.f64 	%fd236, %fd236, %fd171;
$L__BB0_33:
	add.s32 	%r130, %r17, 3;
	setp.lt.s32 	%p43, %r130, 0;
	setp.ge.s32 	%p44, %r130, %r86;
	or.pred  	%p45, %p43, %p44;
	@%p45 bra 	$L__BB0_35;
	ld.global.u32 	%r131, [%rd6+12];
	cvt.rn.f64.u32 	%fd172, %r131;
	cvt.rzi.s32.f64 	%r132, %fd172;
	cvt.rn.f64.s32 	%fd173, %r132;
	ld.global.f64 	%fd174, [%rd7+24];
	fma.rn.f64 	%fd235, %fd174, %fd173, %fd235;
	add.f64 	%fd236, %fd236, %fd174;
$L__BB0_35:
	add.s32 	%r224, %r224, 4;
$L__BB0_36:
	setp.eq.s32 	%p46, %r10, 0;
	@%p46 bra 	$L__BB0_42;
	add.s32 	%r20, %r224, %r12;
	setp.lt.s32 	%p47, %r20, 0;
	setp.ge.s32 	%p48, %r20, %r86;
	or.pred  	%p49, %p47, %p48;
	add.s32 	%r133, %r224, %r221;
	mul.wide.s32 	%rd26, %r133, 4;
	add.s64 	%rd8, %rd3, %rd26;
	add.s32 	%r134, %r224, %r85;
	mul.wide.s32 	%rd27, %r134, 8;
	add.s64 	%rd9, %rd2, %rd27;
	@%p49 bra 	$L__BB0_39;
	ld.global.u32 	%r135, [%rd8];
	cvt.rn.f64.u32 	%fd175, %r135;
	cvt.rzi.s32.f64 	%r136, %fd175;
	cvt.rn.f64.s32 	%fd176, %r136;
	ld.global.f64 	%fd177, [%rd9];
	fma.rn.f64 	%fd235, %fd177, %fd176, %fd235;
	add.f64 	%fd236, %fd236, %fd177;
$L__BB0_39:
	add.s32 	%r137, %r20, 1;
	setp.lt.s32 	%p50, %r137, 0;
	setp.ge.s32 	%p51, %r137, %r86;
	or.pred  	%p52, %p50, %p51;
	@%p52 bra 	$L__BB0_41;
	ld.global.u32 	%r138, [%rd8+4];
	cvt.rn.f64.u32 	%fd178, %r138;
	cvt.rzi.s32.f64 	%r139, %fd178;
	cvt.rn.f64.s32 	%fd179, %r139;
	ld.global.f64 	%fd180, [%rd9+8];
	fma.rn.f64 	%fd235, %fd180, %fd179, %fd235;
	add.f64 	%fd236, %fd236, %fd180;
$L__BB0_41:
	add.s32 	%r224, %r224, 2;
$L__BB0_42:
	add.s32 	%r140, %r224, %r12;
	setp.lt.s32 	%p53, %r140, 0;
	setp.ge.s32 	%p54, %r140, %r86;
	or.pred  	%p55, %p53, %p54;
	@%p55 bra 	$L__BB0_44;
	add.s32 	%r141, %r224, %r221;
	mul.wide.s32 	%rd28, %r141, 4;
	add.s64 	%rd29, %rd3, %rd28;
	ld.global.u32 	%r142, [%rd29];
	cvt.rn.f64.u32 	%fd181, %r142;
	cvt.rzi.s32.f64 	%r143, %fd181;
	cvt.rn.f64.s32 	%fd182, %r143;
	add.s32 	%r144, %r224, %r85;
	mul.wide.s32 	%rd30, %r144, 8;
	add.s64 	%rd31, %rd2, %rd30;
	ld.global.f64 	%fd183, [%rd31];
	fma.rn.f64 	%fd235, %fd183, %fd182, %fd235;
	add.f64 	%fd236, %fd236, %fd183;
$L__BB0_44:
	div.rn.f64 	%fd184, %fd235, %fd236;
	cvt.rzi.u32.f64 	%r145, %fd184;
	mul.wide.s32 	%rd32, %r221, 4;
	add.s64 	%rd33, %rd1, %rd32;
	st.global.u32 	[%rd33], %r145;
	add.s32 	%r221, %r221, %r5;
	setp.lt.s32 	%p56, %r221, %r3;
	@%p56 bra 	$L__BB0_7;
$L__BB0_45:
	setp.lt.s32 	%p58, %r89, 1;
	@%p58 bra 	$L__BB0_89;
	mov.u32 	%r24, %ntid.x;
	mov.u32 	%r147, %ctaid.x;
	mov.u32 	%r148, %tid.x;
	mad.lo.s32 	%r227, %r24, %r147, %r148;
	mul.lo.s32 	%r26, %r87, %r86;
	setp.ge.s32 	%p59, %r227, %r26;
	@%p59 bra 	$L__BB0_89;
	setp.gt.s32 	%p60, %r85, -1;
	neg.s32 	%r27, %r85;
	mov.u32 	%r149, %nctaid.x;
	mul.lo.s32 	%r28, %r24, %r149;
	@%p60 bra 	$L__BB0_49;
$L__BB0_48:
	mul.wide.s32 	%rd73, %r227, 4;
	add.s64 	%rd74, %rd1, %rd73;
	mov.b32 	%r220, -2147483648;
	st.global.u32 	[%rd74], %r220;
	add.s32 	%r227, %r227, %r28;
	setp.lt.s32 	%p112, %r227, %r26;
	@%p112 bra 	$L__BB0_48;
	bra.uni 	$L__BB0_89;
$L__BB0_49:
	shl.b32 	%r150, %r85, 1;
	and.b32  	%r31, %r150, 6;
	sub.s32 	%r32, 3, %r85;
	and.b32  	%r151, %r150, -8;
	neg.s32 	%r33, %r151;
	sub.s32 	%r152, 7, %r85;
	mul.lo.s32 	%r34, %r86, %r152;
	sub.s32 	%r153, 6, %r85;
	mul.lo.s32 	%r35, %r86, %r153;
	sub.s32 	%r154, 5, %r85;
	mul.lo.s32 	%r36, %r86, %r154;
	sub.s32 	%r155, 4, %r85;
	mul.lo.s32 	%r37, %r86, %r155;
	sub.s32 	%r156, 2, %r85;
	mul.lo.s32 	%r38, %r86, %r156;
	mul.lo.s32 	%r157, %r86, %r85;
	neg.s32 	%r39, %r157;
	sub.s32 	%r158, 1, %r85;
	mul.lo.s32 	%r40, %r86, %r158;
$L__BB0_50:
	setp.lt.u32 	%p61, %r85, 4;
	div.s32 	%r42, %r227, %r86;
	mov.f64 	%fd294, 0d0000000000000000;
	mov.u32 	%r242, %r27;
	mov.f64 	%fd293, %fd294;
	@%p61 bra 	$L__BB0_70;
	add.s32 	%r238, %r34, %r227;
	add.s32 	%r237, %r35, %r227;
	add.s32 	%r236, %r36, %r227;
	add.s32 	%r235, %r37, %r227;
	mad.lo.s32 	%r234, %r86, %r32, %r227;
	add.s32 	%r233, %r38, %r227;
	add.s32 	%r231, %r39, %r227;
	add.s32 	%r230, %r40, %r227;
	add.s32 	%r229, %r27, %r42;
	mov.f64 	%fd294, 0d0000000000000000;
	mov.b32 	%r232, 3;
	mov.u32 	%r239, %r33;
	mov.u32 	%r240, %r32;
$L__BB0_52:
	.pragma "nounroll";
	setp.lt.s32 	%p62, %r229, 0;
	setp.ge.s32 	%p63, %r229, %r87;
	or.pred  	%p64, %p62, %p63;
	add.s32 	%r160, %r232, -3;
	mul.wide.s32 	%rd36, %r160, 8;
	add.s64 	%rd10, %rd2, %rd36;
	@%p64 bra 	$L__BB0_54;
	mul.wide.s32 	%rd37, %r231, 4;
	add.s64 	%rd38, %rd3, %rd37;
	ld.global.u32 	%r161, [%rd38];
	cvt.rn.f64.u32 	%fd187, %r161;
	cvt.rzi.s32.f64 	%r162, %fd187;
	cvt.rn.f64.s32 	%fd188, %r162;
	ld.global.f64 	%fd189, [%rd10];
	fma.rn.f64 	%fd293, %fd189, %fd188, %fd293;
	add.f64 	%fd294, %fd294, %fd189;
$L__BB0_54:
	add.s32 	%r163, %r229, 1;
	setp.lt.s32 	%p65, %r163, 0;
	setp.ge.s32 	%p66, %r163, %r87;
	or.pred  	%p67, %p65, %p66;
	@%p67 bra 	$L__BB0_56;
	mul.wide.s32 	%rd39, %r230, 4;
	add.s64 	%rd40, %rd3, %rd39;
	ld.global.u32 	%r164, [%rd40];
	cvt.rn.f64.u32 	%fd190, %r164;
	cvt.rzi.s32.f64 	%r165, %fd190;
	cvt.rn.f64.s32 	%fd191, %r165;
	ld.global.f64 	%fd192, [%rd10+8];
	fma.rn.f64 	%fd293, %fd192, %fd191, %fd293;
	add.f64 	%fd294, %fd294, %fd192;
$L__BB0_56:
	add.s32 	%r166, %r229, 2;
	setp.lt.s32 	%p68, %r166, 0;
	setp.ge.s32 	%p69, %r166, %r87;
	or.pred  	%p70, %p68, %p69;
	@%p70 bra 	$L__BB0_58;
	mul.wide.s32 	%rd41, %r233, 4;
	add.s64 	%rd42, %rd3, %rd41;
	ld.global.u32 	%r167, [%rd42];
	cvt.rn.f64.u32 	%fd193, %r167;
	cvt.rzi.s32.f64 	%r168, %fd193;
	cvt.rn.f64.s32 	%fd194, %r168;
	ld.global.f64 	%fd195, [%rd10+16];
	fma.rn.f64 	%fd293, %fd195, %fd194, %fd293;
	add.f64 	%fd294, %fd294, %fd195;
$L__BB0_58:
	add.s32 	%r169, %r229, 3;
	setp.lt.s32 	%p71, %r169, 0;
	setp.ge.s32 	%p72, %r169, %r87;
	or.pred  	%p73, %p71, %p72;
	@%p73 bra 	$L__BB0_60;
	mul.wide.s32 	%rd43, %r234, 4;
	add.s64 	%rd44, %rd3, %rd43;
	ld.global.u32 	%r170, [%rd44];
	cvt.rn.f64.u32 	%fd196, %r170;
	cvt.rzi.s32.f64 	%r171, %fd196;
	cvt.rn.f64.s32 	%fd197, %r171;
	ld.global.f64 	%fd198, [%rd10+24];
	fma.rn.f64 	%fd293, %fd198, %fd197, %fd293;
	add.f64 	%fd294, %fd294, %fd198;
$L__BB0_60:
	add.s32 	%r172, %r229, 4;
	setp.lt.s32 	%p74, %r172, 0;
	setp.ge.s32 	%p75, %r172, %r87;
	or.pred  	%p76, %p74, %p75;
	@%p76 bra 	$L__BB0_62;
	mul.wide.s32 	%rd45, %r235, 4;
	add.s64 	%rd46, %rd3, %rd45;
	ld.global.u32 	%r173, [%rd46];
	cvt.rn.f64.u32 	%fd199, %r173;
	cvt.rzi.s32.f64 	%r174, %fd199;
	cvt.rn.f64.s32 	%fd200, %r174;
	ld.global.f64 	%fd201, [%rd10+32];
	fma.rn.f64 	%fd293, %fd201, %fd200, %fd293;
	add.f64 	%fd294, %fd294, %fd201;
$L__BB0_62:
	add.s32 	%r175, %r229, 5;
	setp.lt.s32 	%p77, %r175, 0;
	setp.ge.s32 	%p78, %r175, %r87;
	or.pred  	%p79, %p77, %p78;
	@%p79 bra 	$L__BB0_64;
	mul.wide.s32 	%rd47, %r236, 4;
	add.s64 	%rd48, %rd3, %rd47;
	ld.global.u32 	%r176, [%rd48];
	cvt.rn.f64.u32 	%fd202, %r176;
	cvt.rzi.s32.f64 	%r177, %fd202;
	cvt.rn.f64.s32 	%fd203, %r177;
	ld.global.f64 	%fd204, [%rd10+40];
	fma.rn.f64 	%fd293, %fd204, %fd203, %fd293;
	add.f64 	%fd294, %fd294, %fd204;
$L__BB0_64:
	add.s32 	%r178, %r229, 6;
	setp.lt.s32 	%p80, %r178, 0;
	setp.ge.s32 	%p81, %r178, %r87;
	or.pred  	%p82, %p80, %p81;
	@%p82 bra 	$L__BB0_66;
	mul.wide.s32 	%rd49, %r237, 4;
	add.s64 	%rd50, %rd3, %rd49;
	ld.global.u32 	%r179, [%rd50];
	cvt.rn.f64.u32 	%fd205, %r179;
	cvt.rzi.s32.f64 	%r180, %fd205;
	cvt.rn.f64.s32 	%fd206, %r180;
	ld.global.f64 	%fd207, [%rd10+48];
	fma.rn.f64 	%fd293, %fd207, %fd206, %fd293;
	add.f64 	%fd294, %fd294, %fd207;
$L__BB0_66:
	add.s32 	%r181, %r229, 7;
	setp.lt.s32 	%p83, %r181, 0;
	setp.ge.s32 	%p84, %r181, %r87;
	or.pred  	%p85, %p83, %p84;
	@%p85 bra 	$L__BB0_68;
	mul.wide.s32 	%rd51, %r238, 4;
	add.s64 	%rd52, %rd3, %rd51;
	ld.global.u32 	%r182, [%rd52];
	cvt.rn.f64.u32 	%fd208, %r182;
	cvt.rzi.s32.f64 	%r183, %fd208;
	cvt.rn.f64.s32 	%fd209, %r183;
	ld.global.f64 	%fd210, [%rd10+56];
	fma.rn.f64 	%fd293, %fd210, %fd209, %fd293;
	add.f64 	%fd294, %fd294, %fd210;
$L__BB0_68:
	add.s32 	%r240, %r240, 8;
	add.s32 	%r239, %r239, 8;
	shl.b32 	%r184, %r86, 3;
	add.s32 	%r238, %r238, %r184;
	add.s32 	%r237, %r237, %r184;
	add.s32 	%r236, %r236, %r184;
	add.s32 	%r235, %r235, %r184;
	add.s32 	%r234, %r234, %r184;
	add.s32 	%r233, %r233, %r184;
	add.s32 	%r232, %r232, 8;
	add.s32 	%r231, %r231, %r184;
	add.s32 	%r230, %r230, %r184;
	add.s32 	%r229, %r229, 8;
	setp.ne.s32 	%p86, %r239, 0;
	@%p86 bra 	$L__BB0_52;
	add.s32 	%r242, %r240, -3;
$L__BB0_70:
	setp.lt.u32 	%p87, %r31, 3;
	@%p87 bra 	$L__BB0_80;
	add.s32 	%r78, %r242, %r42;
	setp.lt.s32 	%p88, %r78, 0;
	setp.ge.s32 	%p89, %r78, %r87;
	or.pred  	%p90, %p88, %p89;
	add.s32 	%r185, %r242, %r85;
	mul.wide.s32 	%rd53, %r185, 8;
	add.s64 	%rd11, %rd2, %rd53;
	@%p90 bra 	$L__BB0_73;
	mad.lo.s32 	%r186, %r242, %r86, %r227;
	mul.wide.s32 	%rd54, %r186, 4;
	add.s64 	%rd55, %rd3, %rd54;
	ld.global.u32 	%r187, [%rd55];
	cvt.rn.f64.u32 	%fd211, %r187;
	cvt.rzi.s32.f64 	%r188, %fd211;
	cvt.rn.f64.s32 	%fd212, %r188;
	ld.global.f64 	%fd213, [%rd11];
	fma.rn.f64 	%fd293, %fd213, %fd212, %fd293;
	add.f64 	%fd294, %fd294, %fd213;
$L__BB0_73:
	add.s32 	%r189, %r78, 1;
	setp.lt.s32 	%p91, %r189, 0;
	setp.ge.s32 	%p92, %r189, %r87;
	or.pred  	%p93, %p91, %p92;
	@%p93 bra 	$L__BB0_75;
	mad.lo.s32 	%r190, %r86, %r242, %r86;
	add.s32 	%r191, %r190, %r227;
	mul.wide.s32 	%rd56, %r191, 4;
	add.s64 	%rd57, %rd3, %rd56;
	ld.global.u32 	%r192, [%rd57];
	cvt.rn.f64.u32 	%fd214, %r192;
	cvt.rzi.s32.f64 	%r193, %fd214;
	cvt.rn.f64.s32 	%fd215, %r193;
	ld.global.f64 	%fd216, [%rd11+8];
	fma.rn.f64 	%fd293, %fd216, %fd215, %fd293;
	add.f64 	%fd294, %fd294, %fd216;
$L__BB0_75:
	add.s32 	%r194, %r78, 2;
	setp.lt.s32 	%p94, %r194, 0;
	setp.ge.s32 	%p95, %r194, %r87;
	or.pred  	%p96, %p94, %p95;
	@%p96 bra 	$L__BB0_77;
	add.s32 	%r195, %r242, 2;
	mad.lo.s32 	%r196, %r195, %r86, %r227;
	mul.wide.s32 	%rd58, %r196, 4;
	add.s64 	%rd59, %rd3, %rd58;
	ld.global.u32 	%r197, [%rd59];
	cvt.rn.f64.u32 	%fd217, %r197;
	cvt.rzi.s32.f64 	%r198, %fd217;
	cvt.rn.f64.s32 	%fd218, %r198;
	ld.global.f64 	%fd219, [%rd11+16];
	fma.rn.f64 	%fd293, %fd219, %fd218, %fd293;
	add.f64 	%fd294, %fd294, %fd219;
$L__BB0_77:
	add.s32 	%r199, %r78, 3;
	setp.lt.s32 	%p97, %r199, 0;
	setp.ge.s32 	%p98, %r199, %r87;
	or.pred  	%p99, %p97, %p98;
	@%p99 bra 	$L__BB0_79;
	add.s32 	%r200, %r242, 3;
	mad.lo.s32 	%r201, %r200, %r86, %r227;
	mul.wide.s32 	%rd60, %r201, 4;
	add.s64 	%rd61, %rd3, %rd60;
	ld.global.u32 	%r202, [%rd61];
	cvt.rn.f64.u32 	%fd220, %r202;
	cvt.rzi.s32.f64 	%r203, %fd220;
	cvt.rn.f64.s32 	%fd221, %r203;
	ld.global.f64 	%fd222, [%rd11+24];
	fma.rn.f64 	%fd293, %fd222, %fd221, %fd293;
	add.f64 	%fd294, %fd294, %fd222;
$L__BB0_79:
	add.s32 	%r242, %r242, 4;
$L__BB0_80:
	and.b32  	%r204, %r85, 1;
	setp.eq.b32 	%p100, %r204, 1;
	not.pred 	%p101, %p100;
	@%p101 bra 	$L__BB0_86;
	add.s32 	%r81, %r242, %r42;
	setp.lt.s32 	%p102, %r81, 0;
	setp.ge.s32 	%p103, %r81, %r87;
	or.pred  	%p104, %p102, %p103;
	add.s32 	%r205, %r242, %r85;
	mul.wide.s32 	%rd62, %r205, 8;
	add.s64 	%rd12, %rd2, %rd62;
	@%p104 bra 	$L__BB0_83;
	mad.lo.s32 	%r206, %r242, %r86, %r227;
	mul.wide.s32 	%rd63, %r206, 4;
	add.s64 	%rd64, %rd3, %rd63;
	ld.global.u32 	%r207, [%rd64];
	cvt.rn.f64.u32 	%fd223, %r207;
	cvt.rzi.s32.f64 	%r208, %fd223;
	cvt.rn.f64.s32 	%fd224, %r208;
	ld.global.f64 	%fd225, [%rd12];
	fma.rn.f64 	%fd293, %fd225, %fd224, %fd293;
	add.f64 	%fd294, %fd294, %fd225;
$L__BB0_83:
	add.s32 	%r209, %r81, 1;
	setp.lt.s32 	%p105, %r209, 0;
	setp.ge.s32 	%p106, %r209, %r87;
	or.pred  	%p107, %p105, %p106;
	@%p107 bra 	$L__BB0_85;
	mad.lo.s32 	%r210, %r86, %r242, %r86;
	add.s32 	%r211, %r210, %r227;
	mul.wide.s32 	%rd65, %r211, 4;
	add.s64 	%rd66, %rd3, %rd65;
	ld.global.u32 	%r212, [%rd66];
	cvt.rn.f64.u32 	%fd226, %r212;
	cvt.rzi.s32.f64 	%r213, %fd226;
	cvt.rn.f64.s32 	%fd227, %r213;
	ld.global.f64 	%fd228, [%rd12+8];
	fma.rn.f64 	%fd293, %fd228, %fd227, %fd293;
	add.f64 	%fd294, %fd294, %fd228;
$L__BB0_85:
	add.s32 	%r242, %r242, 2;
$L__BB0_86:
	add.s32 	%r214, %r242, %r42;
	setp.lt.s32 	%p108, %r214, 0;
	setp.ge.s32 	%p109, %r214, %r87;
	or.pred  	%p110, %p108, %p109;
	@%p110 bra 	$L__BB0_88;
	mad.lo.s32 	%r215, %r242, %r86, %r227;
	mul.wide.s32 	%rd67, %r215, 4;
	add.s64 	%rd68, %rd3, %rd67;
	ld.global.u32 	%r216, [%rd68];
	cvt.rn.f64.u32 	%fd229, %r216;
	cvt.rzi.s32.f64 	%r217, %fd229;
	cvt.rn.f64.s32 	%fd230, %r217;
	add.s32 	%r218, %r242, %r85;
	mul.wide.s32 	%rd69, %r218, 8;
	add.s64 	%rd70, %rd2, %rd69;
	ld.global.f64 	%fd231, [%rd70];
	fma.rn.f64 	%fd293, %fd231, %fd230, %fd293;
	add.f64 	%fd294, %fd294, %fd231;
$L__BB0_88:
	div.rn.f64 	%fd232, %fd293, %fd294;
	cvt.rzi.u32.f64 	%r219, %fd232;
	mul.wide.s32 	%rd71, %r227, 4;
	add.s64 	%rd72, %rd1, %rd71;
	st.global.u32 	[%rd72], %r219;
	add.s32 	%r227, %r227, %r28;
	setp.lt.s32 	%p111, %r227, %r26;
	@%p111 bra 	$L__BB0_50;
$L__BB0_89:
	ret;

}
	// .globl	_Z27global_recursivegaussfilterPjS_Pdiiiiii
.visible .entry _Z27global_recursivegaussfilterPjS_Pdiiiiii(
	.param .u64 .ptr .align 1 _Z27global_recursivegaussfilterPjS_Pdiiiiii_param_0,
	.param .u64 .ptr .align 1 _Z27global_recursivegaussfilterPjS_Pdiiiiii_param_1,
	.param .u64 .ptr .align 1 _Z27global_recursivegaussfilterPjS_Pdiiiiii_param_2,
	.param .u32 _Z27global_recursivegaussfilterPjS_Pdiiiiii_param_3,
	.param .u32 _Z27global_recursivegaussfilterPjS_Pdiiiiii_param_4,
	.param .u32 _Z27global_recursivegaussfilterPjS_Pdiiiiii_param_5,
	.param .u32 _Z27global_recursivegaussfilterPjS_Pdiiiiii_param_6,
	.param .u32 _Z27global_recursivegaussfilterPjS_Pdiiiiii_param_7,
	.param .u32 _Z27global_recursivegaussfilterPjS_Pdiiiiii_param_8
)
{
	.reg .pred 	%p<53>;
	.reg .b32 	%r<249>;
	.reg .b64 	%rd<135>;
	.reg .b64 	%fd<174>;

	ld.param.u64 	%rd9, [_Z27global_recursivegaussfilterPjS_Pdiiiiii_param_0];
	ld.param.u64 	%rd10, [_Z27global_recursivegaussfilterPjS_Pdiiiiii_param_1];
	ld.param.u64 	%rd8, [_Z27global_recursivegaussfilterPjS_Pdiiiiii_param_2];
	ld.param.u32 	%r104, [_Z27global_recursivegaussfilterPjS_Pdiiiiii_param_3];
	ld.param.u32 	%r99, [_Z27global_recursivegaussfilterPjS_Pdiiiiii_param_4];
	ld.param.u32 	%r100, [_Z27global_recursivegaussfilterPjS_Pdiiiiii_param_5];
	ld.param.u32 	%r101, [_Z27global_recursivegaussfilterPjS_Pdiiiiii_param_6];
	ld.param.u32 	%r102, [_Z27global_recursivegaussfilterPjS_Pdiiiiii_param_7];
	ld.param.u32 	%r103, [_Z27global_recursivegaussfilterPjS_Pdiiiiii_param_8];
	cvta.to.global.u64 	%rd1, %rd10;
	cvta.to.global.u64 	%rd2, %rd9;
	setp.eq.s32 	%p1, %r104, 1;
	@%p1 bra 	$L__BB1_2;
	mov.u64 	%rd11, $str$2;
	cvta.global.u64 	%rd12, %rd11;
	mov.u64 	%rd13, $str$1;
	cvta.global.u64 	%rd14, %rd13;
	mov.u64 	%rd15, __unnamed_2;
	cvta.global.u64 	%rd16, %rd15;
	{ // callseq 1, 0
	.param .b64 param0;
	st.param.b64 	[param0], %rd12;
	.param .b64 param1;
	st.param.b64 	[param1], %rd14;
	.param .b32 param2;
	st.param.b32 	[param2], 180;
	.param .b64 param3;
	st.param.b64 	[param3], %rd16;
	.param .b64 param4;
	st.param.b64 	[param4], 1;
	call.uni 
	__assertfail, 
	(
	param0, 
	param1, 
	param2, 
	param3, 
	param4
	);
	} // callseq 1
$L__BB1_2:
	setp.eq.s32 	%p2, %r99, 3;
	@%p2 bra 	$L__BB1_4;
	mov.u64 	%rd17, $str$3;
	cvta.global.u64 	%rd18, %rd17;
	mov.u64 	%rd19, $str$1;
	cvta.global.u64 	%rd20, %rd19;
	mov.u64 	%rd21, __unnamed_2;
	cvta.global.u64 	%rd22, %rd21;
	{ // callseq 2, 0
	.param .b64 param0;
	st.param.b64 	[param0], %rd18;
	.param .b64 param1;
	st.param.b64 	[param1], %rd20;
	.param .b32 param2;
	st.param.b32 	[param2], 181;
	.param .b64 param3;
	st.param.b64 	[param3], %rd22;
	.param .b64 param4;
	st.param.b64 	[param4], 1;
	call.uni 
	__assertfail, 
	(
	param0, 
	param1, 
	param2, 
	param3, 
	param4
	);
	} // callseq 2
$L__BB1_4:
	setp.eq.s32 	%p3, %r102, 0;
	setp.eq.s32 	%p4, %r103, 0;
	or.pred  	%p5, %p4, %p3;
	@%p5 bra 	$L__BB1_6;
	mov.u64 	%rd23, $str;
	cvta.global.u64 	%rd24, %rd23;
	mov.u64 	%rd25, $str$1;
	cvta.global.u64 	%rd26, %rd25;
	mov.u64 	%rd27, __unnamed_2;
	cvta.global.u64 	%rd28, %rd27;
	{ // callseq 3, 0
	.param .b64 param0;
	st.param.b64 	[param0], %rd24;
	.param .b64 param1;
	st.param.b64 	[param1], %rd26;
	.param .b32 param2;
	st.param.b32 	[param2], 182;
	.param .b64 param3;
	st.param.b64 	[param3], %rd28;
	.param .b64 param4;
	st.param.b64 	[param4], 1;
	call.uni 
	__assertfail, 
	(
	param0, 
	param1, 
	param2, 
	param3, 
	param4
	);
	} // callseq 3
$L__BB1_6:
	cvta.to.global.u64 	%rd29, %rd8;
	ld.global.f64 	%fd7, [%rd29+8];
	ld.global.f64 	%fd8, [%rd29];
	div.rn.f64 	%fd1, %fd7, %fd8;
	ld.global.f64 	%fd9, [%rd29+16];
	div.rn.f64 	%fd2, %fd9, %fd8;
	ld.global.f64 	%fd10, [%rd29+24];
	div.rn.f64 	%fd3, %fd10, %fd8;
	add.f64 	%fd11, %fd1, %fd2;
	add.f64 	%fd12, %fd11, %fd3;
	mov.f64 	%fd13, 0d3FF0000000000000;
	sub.f64 	%fd4, %fd13, %fd12;
	setp.lt.s32 	%p6, %r102, 1;
	@%p6 bra 	$L__BB1_23;
	mov.u32 	%r1, %ntid.x;
	mov.u32 	%r105, %ctaid.x;
	mov.u32 	%r106, %tid.x;
	mad.lo.s32 	%r223, %r1, %r105, %r106;
	setp.ge.s32 	%p7, %r223, %r101;
	@%p7 bra 	$L__BB1_23;
	setp.gt.s32 	%p8, %r100, 1;
	mov.u32 	%r107, %nctaid.x;
	mul.lo.s32 	%r3, %r1, %r107;
	@%p8 bra 	$L__BB1_9;
	bra.uni 	$L__BB1_19;
$L__BB1_9:
	setp.eq.s32 	%p12, %r100, 2;
	@%p12 bra 	$L__BB1_10;
	bra.uni 	$L__BB1_14;
$L__BB1_10:
	shl.b32 	%r5, %r223, 1;
	mul.wide.s32 	%rd39, %r5, 4;
	add.s64 	%rd40, %rd2, %rd39;
	ld.global.u32 	%r119, [%rd40];
	cvt.rn.f64.u32 	%fd40, %r119;
	mul.f64 	%fd41, %fd4, %fd40;
	cvt.rzi.u32.f64 	%r221, %fd41;
	add.s64 	%rd41, %rd1, %rd39;
	st.global.u32 	[%rd41], %r221;
	setp.gt.s32 	%p17, %r223, -1;
	@%p17 bra 	$L__BB1_13;
	add.s32 	%r222, %r5, 3;
$L__BB1_12:
	mul.wide.s32 	%rd42, %r222, 4;
	add.s64 	%rd43, %rd2, %rd42;
	ld.global.u32 	%r120, [%rd43];
	cvt.rn.f64.u32 	%fd42, %r120;
	add.s64 	%rd44, %rd1, %rd42;
	ld.global.u32 	%r121, [%rd44+-4];
	cvt.rn.f64.u32 	%fd43, %r121;
	mul.f64 	%fd44, %fd1, %fd43;
	fma.rn.f64 	%fd45, %fd4, %fd42, %fd44;
	ld.global.u32 	%r10, [%rd44+-8];
	cvt.rn.f64.u32 	%fd46, %r10;
	fma.rn.f64 	%fd47, %fd2, %fd46, %fd45;
	cvt.rn.f64.u32 	%fd48, %r221;
	fma.rn.f64 	%fd49, %fd3, %fd48, %fd47;
	cvt.rzi.u32.f64 	%r122, %fd49;
	st.global.u32 	[%rd44], %r122;
	add.s32 	%r11, %r222, 1;
	setp.lt.s32 	%p18, %r222, 1;
	mov.u32 	%r221, %r10;
	mov.u32 	%r222, %r11;
	@%p18 bra 	$L__BB1_12;
$L__BB1_13:
	add.s32 	%r223, %r223, %r3;
	setp.lt.s32 	%p19, %r223, %r101;
	@%p19 bra 	$L__BB1_10;
	bra.uni 	$L__BB1_23;
$L__BB1_14:
	setp.lt.u32 	%p13, %r100, 4;
	mul.lo.s32 	%r14, %r223, %r100;
	mul.wide.s32 	%rd35, %r14, 4;
	add.s64 	%rd3, %rd2, %rd35;
	ld.global.u32 	%r111, [%rd3];
	cvt.rn.f64.u32 	%fd22, %r111;
	mul.f64 	%fd23, %fd4, %fd22;
	cvt.rzi.u32.f64 	%r112, %fd23;
	add.s64 	%rd4, %rd1, %rd35;
	st.global.u32 	[%rd4], %r112;
	ld.global.u32 	%r113, [%rd3+4];
	cvt.rn.f64.u32 	%fd24, %r113;
	cvt.rn.f64.u32 	%fd5, %r112;
	mul.f64 	%fd25, %fd1, %fd5;
	fma.rn.f64 	%fd26, %fd4, %fd24, %fd25;
	cvt.rzi.u32.f64 	%r224, %fd26;
	st.global.u32 	[%rd4+4], %r224;
	@%p13 bra 	$L__BB1_16;
	ld.global.u32 	%r114, [%rd3+8];
	cvt.rn.f64.u32 	%fd27, %r114;
	cvt.rn.f64.u32 	%fd28, %r224;
	mul.f64 	%fd29, %fd1, %fd28;
	fma.rn.f64 	%fd30, %fd4, %fd27, %fd29;
	fma.rn.f64 	%fd31, %fd2, %fd5, %fd30;
	cvt.rzi.u32.f64 	%r115, %fd31;
	st.global.u32 	[%rd4+8], %r115;
$L__BB1_16:
	add.s32 	%r225, %r14, 3;
	setp.ge.s32 	%p14, %r225, %r100;
	@%p14 bra 	$L__BB1_18;
$L__BB1_17:
	mul.wide.s32 	%rd36, %r225, 4;
	add.s64 	%rd37, %rd2, %rd36;
	ld.global.u32 	%r116, [%rd37];
	cvt.rn.f64.u32 	%fd32, %r116;
	add.s64 	%rd38, %rd1, %rd36;
	ld.global.u32 	%r19, [%rd38+-4];
	cvt.rn.f64.u32 	%fd33, %r19;
	mul.f64 	%fd34, %fd1, %fd33;
	fma.rn.f64 	%fd35, %fd4, %fd32, %fd34;
	cvt.rn.f64.u32 	%fd36, %r224;
	fma.rn.f64 	%fd37, %fd2, %fd36, %fd35;
	ld.global.u32 	%r117, [%rd38+-12];
	cvt.rn.f64.u32 	%fd38, %r117;
	fma.rn.f64 	%fd39, %fd3, %fd38, %fd37;
	cvt.rzi.u32.f64 	%r118, %fd39;
	st.global.u32 	[%rd38], %r118;
	add.s32 	%r225, %r225, 1;
	setp.lt.s32 	%p15, %r225, %r100;
	mov.u32 	%r224, %r19;
	@%p15 bra 	$L__BB1_17;
$L__BB1_18:
	add.s32 	%r223, %r223, %r3;
	setp.lt.s32 	%p16, %r223, %r101;
	@%p16 bra 	$L__BB1_14;
	bra.uni 	$L__BB1_23;
$L__BB1_19:
	mul.lo.s32 	%r23, %r223, %r100;
	add.s32 	%r228, %r23, 3;
	setp.ge.s32 	%p9, %r228, %r100;
	@%p9 bra 	$L__BB1_22;
	mul.wide.s32 	%rd30, %r23, 4;
	add.s64 	%rd31, %rd1, %rd30;
	ld.global.u32 	%r227, [%rd31];
$L__BB1_21:
	mul.wide.s32 	%rd32, %r228, 4;
	add.s64 	%rd33, %rd2, %rd32;
	ld.global.u32 	%r108, [%rd33];
	cvt.rn.f64.u32 	%fd14, %r108;
	add.s64 	%rd34, %rd1, %rd32;
	ld.global.u32 	%r109, [%rd34+-4];
	cvt.rn.f64.u32 	%fd15, %r109;
	mul.f64 	%fd16, %fd1, %fd15;
	fma.rn.f64 	%fd17, %fd4, %fd14, %fd16;
	ld.global.u32 	%r28, [%rd34+-8];
	cvt.rn.f64.u32 	%fd18, %r28;
	fma.rn.f64 	%fd19, %fd2, %fd18, %fd17;
	cvt.rn.f64.u32 	%fd20, %r227;
	fma.rn.f64 	%fd21, %fd3, %fd20, %fd19;
	cvt.rzi.u32.f64 	%r110, %fd21;
	st.global.u32 	[%rd34], %r110;
	add.s32 	%r228, %r228, 1;
	setp.lt.s32 	%p10, %r228, %r100;
	mov.u32 	%r227, %r28;
	@%p10 bra 	$L__BB1_21;
$L__BB1_22:
	add.s32 	%r223, %r223, %r3;
	setp.lt.s32 	%p11, %r223, %r101;
	@%p11 bra 	$L__BB1_19;
$L__BB1_23:
	setp.gt.s32 	%p20, %r102, -1;
	@%p20 bra 	$L__BB1_41;
	mov.u32 	%r31, %ntid.x;
	mov.u32 	%r123, %ctaid.x;
	mov.u32 	%r124, %tid.x;
	mad.lo.s32 	%r232, %r31, %r123, %r124;
	setp.ge.s32 	%p21, %r232, %r101;
	@%p21 bra 	$L__BB1_41;
	setp.gt.s32 	%p22, %r100, 1;
	mov.u32 	%r125, %nctaid.x;
	mul.lo.s32 	%r33, %r31, %r125;
	@%p22 bra 	$L__BB1_26;
	bra.uni 	$L__BB1_37;
$L__BB1_26:
	setp.eq.s32 	%p26, %r100, 2;
	@%p26 bra 	$L__BB1_27;
	bra.uni 	$L__BB1_31;
$L__BB1_27:
	shl.b32 	%r35, %r232, 1;
	mul.wide.s32 	%rd54, %r35, 4;
	add.s64 	%rd55, %rd2, %rd54;
	ld.global.u32 	%r140, [%rd55+4];
	cvt.rn.f64.u32 	%fd76, %r140;
	mul.f64 	%fd77, %fd4, %fd76;
	cvt.rzi.u32.f64 	%r141, %fd77;
	add.s64 	%rd56, %rd1, %rd54;
	st.global.u32 	[%rd56+4], %r141;
	setp.lt.s32 	%p31, %r232, 1;
	@%p31 bra 	$L__BB1_30;
	add.s32 	%r231, %r35, -2;
	mul.wide.u32 	%rd57, %r35, 4;
	add.s64 	%rd58, %rd1, %rd57;
	ld.global.u32 	%r230, [%rd58];
$L__BB1_29:
	mul.wide.u32 	%rd59, %r231, 4;
	add.s64 	%rd60, %rd2, %rd59;
	ld.global.u32 	%r142, [%rd60];
	cvt.rn.f64.u32 	%fd78, %r142;
	add.s64 	%rd61, %rd1, %rd59;
	ld.global.u32 	%r40, [%rd61+4];
	cvt.rn.f64.u32 	%fd79, %r40;
	mul.f64 	%fd80, %fd1, %fd79;
	fma.rn.f64 	%fd81, %fd4, %fd78, %fd80;
	cvt.rn.f64.u32 	%fd82, %r230;
	fma.rn.f64 	%fd83, %fd2, %fd82, %fd81;
	ld.global.u32 	%r143, [%rd61+12];
	cvt.rn.f64.u32 	%fd84, %r143;
	fma.rn.f64 	%fd85, %fd3, %fd84, %fd83;
	cvt.rzi.u32.f64 	%r144, %fd85;
	st.global.u32 	[%rd61], %r144;
	add.s32 	%r41, %r231, -1;
	setp.gt.s32 	%p32, %r231, 0;
	mov.u32 	%r230, %r40;
	mov.u32 	%r231, %r41;
	@%p32 bra 	$L__BB1_29;
$L__BB1_30:
	add.s32 	%r232, %r232, %r33;
	setp.lt.s32 	%p33, %r232, %r101;
	@%p33 bra 	$L__BB1_27;
	bra.uni 	$L__BB1_41;
$L__BB1_31:
	setp.lt.u32 	%p27, %r100, 4;
	mad.lo.s32 	%r44, %r232, %r100, %r100;
	mul.wide.s32 	%rd48, %r44, 4;
	add.s64 	%rd5, %rd2, %rd48;
	ld.global.u32 	%r131, [%rd5+-4];
	cvt.rn.f64.u32 	%fd58, %r131;
	mul.f64 	%fd59, %fd4, %fd58;
	cvt.rzi.u32.f64 	%r132, %fd59;
	add.s64 	%rd6, %rd1, %rd48;
	st.global.u32 	[%rd6+-4], %r132;
	ld.global.u32 	%r133, [%rd5+-8];
	cvt.rn.f64.u32 	%fd60, %r133;
	cvt.rn.f64.u32 	%fd6, %r132;
	mul.f64 	%fd61, %fd1, %fd6;
	fma.rn.f64 	%fd62, %fd4, %fd60, %fd61;
	cvt.rzi.u32.f64 	%r45, %fd62;
	st.global.u32 	[%rd6+-8], %r45;
	@%p27 bra 	$L__BB1_33;
	ld.global.u32 	%r134, [%rd5+-12];
	cvt.rn.f64.u32 	%fd63, %r134;
	cvt.rn.f64.u32 	%fd64, %r45;
	mul.f64 	%fd65, %fd1, %fd64;
	fma.rn.f64 	%fd66, %fd4, %fd63, %fd65;
	fma.rn.f64 	%fd67, %fd2, %fd6, %fd66;
	cvt.rzi.u32.f64 	%r135, %fd67;
	st.global.u32 	[%rd6+-12], %r135;
$L__BB1_33:
	setp.lt.s32 	%p28, %r44, 4;
	@%p28 bra 	$L__BB1_36;
	add.s32 	%r234, %r44, -4;
	add.s32 	%r136, %r44, -2;
	mul.wide.u32 	%rd49, %r136, 4;
	add.s64 	%rd50, %rd1, %rd49;
	ld.global.u32 	%r233, [%rd50];
$L__BB1_35:
	mul.wide.u32 	%rd51, %r234, 4;
	add.s64 	%rd52, %rd2, %rd51;
	ld.global.u32 	%r137, [%rd52];
	cvt.rn.f64.u32 	%fd68, %r137;
	add.s64 	%rd53, %rd1, %rd51;
	ld.global.u32 	%r50, [%rd53+4];
	cvt.rn.f64.u32 	%fd69, %r50;
	mul.f64 	%fd70, %fd1, %fd69;
	fma.rn.f64 	%fd71, %fd4, %fd68, %fd70;
	cvt.rn.f64.u32 	%fd72, %r233;
	fma.rn.f64 	%fd73, %fd2, %fd72, %fd71;
	ld.global.u32 	%r138, [%rd53+12];
	cvt.rn.f64.u32 	%fd74, %r138;
	fma.rn.f64 	%fd75, %fd3, %fd74, %fd73;
	cvt.rzi.u32.f64 	%r139, %fd75;
	st.global.u32 	[%rd53], %r139;
	add.s32 	%r51, %r234, -1;
	setp.ne.s32 	%p29, %r234, 0;
	mov.u32 	%r233, %r50;
	mov.u32 	%r234, %r51;
	@%p29 bra 	$L__BB1_35;
$L__BB1_36:
	add.s32 	%r232, %r232, %r33;
	setp.lt.s32 	%p30, %r232, %r101;
	@%p30 bra 	$L__BB1_31;
	bra.uni 	$L__BB1_41;
$L__BB1_37:
	mad.lo.s32 	%r54, %r232, %r100, %r100;
	setp.lt.s32 	%p23, %r54, 4;
	@%p23 bra 	$L__BB1_40;
	add.s32 	%r236, %r54, -4;
$L__BB1_39:
	mul.wide.u32 	%rd45, %r236, 4;
	add.s64 	%rd46, %rd2, %rd45;
	ld.global.u32 	%r126, [%rd46];
	cvt.rn.f64.u32 	%fd50, %r126;
	add.s64 	%rd47, %rd1, %rd45;
	ld.global.u32 	%r127, [%rd47+4];
	cvt.rn.f64.u32 	%fd51, %r127;
	mul.f64 	%fd52, %fd1, %fd51;
	fma.rn.f64 	%fd53, %fd4, %fd50, %fd52;
	ld.global.u32 	%r128, [%rd47+8];
	cvt.rn.f64.u32 	%fd54, %r128;
	fma.rn.f64 	%fd55, %fd2, %fd54, %fd53;
	ld.global.u32 	%r129, [%rd47+12];
	cvt.rn.f64.u32 	%fd56, %r129;
	fma.rn.f64 	%fd57, %fd3, %fd56, %fd55;
	cvt.rzi.u32.f64 	%r130, %fd57;
	st.global.u32 	[%rd47], %r130;
	add.s32 	%r57, %r236, -1;
	setp.ne.s32 	%p24, %r236, 0;
	mov.u32 	%r236, %r57;
	@%p24 bra 	$L__BB1_39;
$L__BB1_40:
	add.s32 	%r232, %r232, %r33;
	setp.lt.s32 	%p25, %r232, %r101;
	@%p25 bra 	$L__BB1_37;
$L__BB1_41:
	setp.lt.s32 	%p34, %r103, 1;
	@%p34 bra 	$L__BB1_58;
	mov.u32 	%r59, %ntid.x;
	mov.u32 	%r145, %ctaid.x;
	mov.u32 	%r146, %tid.x;
	mad.lo.s32 	%r237, %r59, %r145, %r146;
	setp.ge.s32 	%p35, %r237, %r100;
	@%p35 bra 	$L__BB1_58;
	shl.b32 	%r61, %r100, 1;
	mul.lo.s32 	%r62, %r100, -3;
	mov.u32 	%r147, %nctaid.x;
	mul.lo.s32 	%r63, %r59, %r147;
	mul.wide.s32 	%rd69, %r100, 4;
$L__BB1_44:
	setp.lt.s32 	%p36, %r101, 2;
	@%p36 bra 	$L__BB1_46;
	mul.wide.s32 	%rd62, %r237, 4;
	add.s64 	%rd63, %rd2, %rd62;
	ld.global.u32 	%r148, [%rd63];
	cvt.rn.f64.u32 	%fd86, %r148;
	mul.f64 	%fd87, %fd4, %fd86;
	cvt.rzi.u32.f64 	%r149, %fd87;
	add.s64 	%rd64, %rd1, %rd62;
	st.global.u32 	[%rd64], %r149;
$L__BB1_46:
	setp.lt.s32 	%p37, %r101, 3;
	add.s32 	%r239, %r237, %r100;
	@%p37 bra 	$L__BB1_48;
	mul.wide.s32 	%rd65, %r239, 4;
	add.s64 	%rd66, %rd2, %rd65;
	ld.global.u32 	%r150, [%rd66];
	cvt.rn.f64.u32 	%fd88, %r150;
	mul.wide.s32 	%rd67, %r237, 4;
	add.s64 	%rd68, %rd1, %rd67;
	ld.global.u32 	%r151, [%rd68];
	cvt.rn.f64.u32 	%fd89, %r151;
	mul.f64 	%fd90, %fd1, %fd89;
	fma.rn.f64 	%fd91, %fd4, %fd88, %fd90;
	cvt.rzi.u32.f64 	%r152, %fd91;
	add.s64 	%rd70, %rd68, %rd69;
	st.global.u32 	[%rd70], %r152;
$L__BB1_48:
	setp.lt.s32 	%p38, %r101, 4;
	add.s32 	%r244, %r239, %r100;
	@%p38 bra 	$L__BB1_57;
	add.s32 	%r153, %r101, -4;
	setp.lt.u32 	%p39, %r153, 3;
	mul.wide.s32 	%rd71, %r244, 4;
	add.s64 	%rd72, %rd2, %rd71;
	ld.global.u32 	%r154, [%rd72];
	cvt.rn.f64.u32 	%fd92, %r154;
	mul.wide.s32 	%rd73, %r239, 4;
	add.s64 	%rd74, %rd1, %rd73;
	ld.global.u32 	%r155, [%rd74];
	cvt.rn.f64.u32 	%fd93, %r155;
	mul.f64 	%fd94, %fd1, %fd93;
	fma.rn.f64 	%fd95, %fd4, %fd92, %fd94;
	sub.s32 	%r156, %r244, %r61;
	mul.wide.s32 	%rd75, %r156, 4;
	add.s64 	%rd76, %rd1, %rd75;
	ld.global.u32 	%r157, [%rd76];
	cvt.rn.f64.u32 	%fd96, %r157;
	fma.rn.f64 	%fd97, %fd2, %fd96, %fd95;
	cvt.rzi.u32.f64 	%r242, %fd97;
	add.s64 	%rd77, %rd74, %rd69;
	st.global.u32 	[%rd77], %r242;
	@%p39 bra 	$L__BB1_52;
	add.s32 	%r158, %r101, -3;
	and.b32  	%r159, %r158, -4;
	neg.s32 	%r238, %r159;
	mad.lo.s32 	%r240, %r100, 3, %r237;
	mov.u32 	%r241, %r237;
$L__BB1_51:
	.pragma "nounroll";
	add.s32 	%r160, %r244, %r100;
	mul.wide.s32 	%rd78, %r240, 4;
	add.s64 	%rd79, %rd2, %rd78;
	ld.global.u32 	%r161, [%rd79];
	cvt.rn.f64.u32 	%fd98, %r161;
	cvt.rn.f64.u32 	%fd99, %r242;
	mul.f64 	%fd100, %fd1, %fd99;
	fma.rn.f64 	%fd101, %fd4, %fd98, %fd100;
	mul.wide.s32 	%rd80, %r239, 4;
	add.s64 	%rd81, %rd1, %rd80;
	ld.global.u32 	%r162, [%rd81];
	cvt.rn.f64.u32 	%fd102, %r162;
	fma.rn.f64 	%fd103, %fd2, %fd102, %fd101;
	mul.wide.s32 	%rd82, %r241, 4;
	add.s64 	%rd83, %rd1, %rd82;
	ld.global.u32 	%r163, [%rd83];
	cvt.rn.f64.u32 	%fd104, %r163;
	fma.rn.f64 	%fd105, %fd3, %fd104, %fd103;
	cvt.rzi.u32.f64 	%r164, %fd105;
	add.s64 	%rd84, %rd1, %rd78;
	st.global.u32 	[%rd84], %r164;
	add.s64 	%rd85, %rd79, %rd69;
	ld.global.u32 	%r165, [%rd85];
	cvt.rn.f64.u32 	%fd106, %r165;
	cvt.rn.f64.u32 	%fd107, %r164;
	mul.f64 	%fd108, %fd1, %fd107;
	fma.rn.f64 	%fd109, %fd4, %fd106, %fd108;
	add.s64 	%rd86, %rd81, %rd69;
	ld.global.u32 	%r166, [%rd86];
	cvt.rn.f64.u32 	%fd110, %r166;
	fma.rn.f64 	%fd111, %fd2, %fd110, %fd109;
	ld.global.u32 	%r167, [%rd81];
	cvt.rn.f64.u32 	%fd112, %r167;
	fma.rn.f64 	%fd113, %fd3, %fd112, %fd111;
	cvt.rzi.u32.f64 	%r168, %fd113;
	add.s64 	%rd87, %rd84, %rd69;
	st.global.u32 	[%rd87], %r168;
	add.s32 	%r169, %r160, %r61;
	add.s64 	%rd88, %rd85, %rd69;
	ld.global.u32 	%r170, [%rd88];
	cvt.rn.f64.u32 	%fd114, %r170;
	cvt.rn.f64.u32 	%fd115, %r168;
	mul.f64 	%fd116, %fd1, %fd115;
	fma.rn.f64 	%fd117, %fd4, %fd114, %fd116;
	ld.global.u32 	%r171, [%rd84];
	cvt.rn.f64.u32 	%fd118, %r171;
	fma.rn.f64 	%fd119, %fd2, %fd118, %fd117;
	ld.global.u32 	%r172, [%rd86];
	cvt.rn.f64.u32 	%fd120, %r172;
	fma.rn.f64 	%fd121, %fd3, %fd120, %fd119;
	cvt.rzi.u32.f64 	%r173, %fd121;
	add.s64 	%rd89, %rd87, %rd69;
	st.global.u32 	[%rd89], %r173;
	add.s32 	%r244, %r169, %r100;
	add.s64 	%rd90, %rd88, %rd69;
	ld.global.u32 	%r174, [%rd90];
	cvt.rn.f64.u32 	%fd122, %r174;
	cvt.rn.f64.u32 	%fd123, %r173;
	mul.f64 	%fd124, %fd1, %fd123;
	fma.rn.f64 	%fd125, %fd4, %fd122, %fd124;
	ld.global.u32 	%r175, [%rd87];
	cvt.rn.f64.u32 	%fd126, %r175;
	fma.rn.f64 	%fd127, %fd2, %fd126, %fd125;
	ld.global.u32 	%r176, [%rd84];
	cvt.rn.f64.u32 	%fd128, %r176;
	fma.rn.f64 	%fd129, %fd3, %fd128, %fd127;
	cvt.rzi.u32.f64 	%r242, %fd129;
	add.s64 	%rd91, %rd89, %rd69;
	st.global.u32 	[%rd91], %r242;
	shl.b32 	%r177, %r100, 2;
	add.s32 	%r241, %r241, %r177;
	add.s32 	%r240, %r240, %r177;
	add.s32 	%r239, %r239, %r177;
	add.s32 	%r238, %r238, 4;
	setp.ne.s32 	%p40, %r238, 0;
	@%p40 bra 	$L__BB1_51;
$L__BB1_52:
	add.s32 	%r178, %r101, -3;
	and.b32  	%r179, %r178, 3;
	setp.eq.s32 	%p41, %r179, 0;
	@%p41 bra 	$L__BB1_57;
	and.b32  	%r180, %r101, 3;
	setp.eq.s32 	%p42, %r180, 0;
	@%p42 bra 	$L__BB1_55;
	add.s32 	%r181, %r244, %r100;
	mul.wide.s32 	%rd92, %r181, 4;
	add.s64 	%rd93, %rd2, %rd92;
	ld.global.u32 	%r182, [%rd93];
	cvt.rn.f64.u32 	%fd130, %r182;
	mul.wide.s32 	%rd94, %r244, 4;
	add.s64 	%rd95, %rd1, %rd94;
	ld.global.u32 	%r183, [%rd95];
	cvt.rn.f64.u32 	%fd131, %r183;
	mul.f64 	%fd132, %fd1, %fd131;
	fma.rn.f64 	%fd133, %fd4, %fd130, %fd132;
	sub.s32 	%r184, %r181, %r61;
	mul.wide.s32 	%rd96, %r184, 4;
	add.s64 	%rd97, %rd1, %rd96;
	ld.global.u32 	%r185, [%rd97];
	cvt.rn.f64.u32 	%fd134, %r185;
	fma.rn.f64 	%fd135, %fd2, %fd134, %fd133;
	add.s32 	%r186, %r181, %r62;
	mul.wide.s32 	%rd98, %r186, 4;
	add.s64 	%rd99, %rd1, %rd98;
	ld.global.u32 	%r187, [%rd99];
	cvt.rn.f64.u32 	%fd136, %r187;
	fma.rn.f64 	%fd137, %fd3, %fd136, %fd135;
	cvt.rzi.u32.f64 	%r188, %fd137;
	add.s64 	%rd100, %rd95, %rd69;
	st.global.u32 	[%rd100], %r188;
	add.s32 	%r244, %r181, %r100;
	add.s64 	%rd101, %rd93, %rd69;
	ld.global.u32 	%r189, [%rd101];
	cvt.rn.f64.u32 	%fd138, %r189;
	cvt.rn.f64.u32 	%fd139, %r188;
	mul.f64 	%fd140, %fd1, %fd139;
	fma.rn.f64 	%fd141, %fd4, %fd138, %fd140;
	ld.global.u32 	%r190, [%rd95];
	cvt.rn.f64.u32 	%fd142, %r190;
	fma.rn.f64 	%fd143, %fd2, %fd142, %fd141;
	ld.global.u32 	%r191, [%rd97];
	cvt.rn.f64.u32 	%fd144, %r191;
	fma.rn.f64 	%fd145, %fd3, %fd144, %fd143;
	cvt.rzi.u32.f64 	%r192, %fd145;
	add.s64 	%rd102, %rd100, %rd69;
	st.global.u32 	[%rd102], %r192;
$L__BB1_55:
	and.b32  	%r193, %r101, 1;
	setp.eq.b32 	%p43, %r193, 1;
	@%p43 bra 	$L__BB1_57;
	add.s32 	%r194, %r244, %r100;
	mul.wide.s32 	%rd103, %r194, 4;
	add.s64 	%rd104, %rd2, %rd103;
	ld.global.u32 	%r195, [%rd104];
	cvt.rn.f64.u32 	%fd146, %r195;
	mul.wide.s32 	%rd105, %r244, 4;
	add.s64 	%rd106, %rd1, %rd105;
	ld.global.u32 	%r196, [%rd106];
	cvt.rn.f64.u32 	%fd147, %r196;
	mul.f64 	%fd148, %fd1, %fd147;
	fma.rn.f64 	%fd149, %fd4, %fd146, %fd148;
	sub.s32 	%r197, %r194, %r61;
	mul.wide.s32 	%rd107, %r197, 4;
	add.s64 	%rd108, %rd1, %rd107;
	ld.global.u32 	%r198, [%rd108];
	cvt.rn.f64.u32 	%fd150, %r198;
	fma.rn.f64 	%fd151, %fd2, %fd150, %fd149;
	add.s32 	%r199, %r194, %r62;
	mul.wide.s32 	%rd109, %r199, 4;
	add.s64 	%rd110, %rd1, %rd109;
	ld.global.u32 	%r200, [%rd110];
	cvt.rn.f64.u32 	%fd152, %r200;
	fma.rn.f64 	%fd153, %fd3, %fd152, %fd151;
	cvt.rzi.u32.f64 	%r201, %fd153;
	add.s64 	%rd111, %rd106, %rd69;
	st.global.u32 	[%rd111], %r201;
$L__BB1_57:
	add.s32 	%r237, %r237, %r63;
	setp.lt.s32 	%p44, %r237, %r100;
	@%p44 bra 	$L__BB1_44;
$L__BB1_58:
	setp.gt.s32 	%p45, %r103, -1;
	@%p45 bra 	$L__BB1_70;
	mov.u32 	%r86, %ntid.x;
	mov.u32 	%r202, %ctaid.x;
	mov.u32 	%r203, %tid.x;
	mad.lo.s32 	%r246, %r86, %r202, %r203;
	setp.ge.s32 	%p46, %r246, %r100;
	@%p46 bra 	$L__BB1_70;
	add.s32 	%r204, %r101, -1;
	mul.lo.s32 	%r88, %r204, %r100;
	mov.u32 	%r205, %nctaid.x;
	mul.lo.s32 	%r89, %r86, %r205;
	mul.wide.s32 	%rd124, %r100, 4;
$L__BB1_61:
	setp.lt.s32 	%p47, %r101, 2;
	add.s32 	%r91, %r88, %r246;
	@%p47 bra 	$L__BB1_63;
	mul.wide.s32 	%rd112, %r91, 4;
	add.s64 	%rd113, %rd2, %rd112;
	ld.global.u32 	%r206, [%rd113];
	cvt.rn.f64.u32 	%fd154, %r206;
	mul.f64 	%fd155, %fd4, %fd154;
	cvt.rzi.u32.f64 	%r207, %fd155;
	add.s64 	%rd114, %rd1, %rd112;
	st.global.u32 	[%rd114], %r207;
$L__BB1_63:
	setp.lt.s32 	%p48, %r101, 3;
	sub.s32 	%r92, %r91, %r100;
	@%p48 bra 	$L__BB1_65;
	mul.wide.s32 	%rd115, %r92, 4;
	add.s64 	%rd116, %rd2, %rd115;
	ld.global.u32 	%r208, [%rd116];
	cvt.rn.f64.u32 	%fd156, %r208;
	mul.wide.s32 	%rd117, %r91, 4;
	add.s64 	%rd118, %rd1, %rd117;
	ld.global.u32 	%r209, [%rd118];
	cvt.rn.f64.u32 	%fd157, %r209;
	mul.f64 	%fd158, %fd1, %fd157;
	fma.rn.f64 	%fd159, %fd4, %fd156, %fd158;
	cvt.rzi.u32.f64 	%r210, %fd159;
	add.s64 	%rd119, %rd1, %rd115;
	st.global.u32 	[%rd119], %r210;
$L__BB1_65:
	setp.lt.s32 	%p49, %r101, 4;
	sub.s32 	%r248, %r92, %r100;
	@%p49 bra 	$L__BB1_67;
	mul.wide.s32 	%rd120, %r248, 4;
	add.s64 	%rd121, %rd2, %rd120;
	ld.global.u32 	%r211, [%rd121];
	cvt.rn.f64.u32 	%fd160, %r211;
	mul.wide.s32 	%rd122, %r92, 4;
	add.s64 	%rd123, %rd1, %rd122;
	ld.global.u32 	%r212, [%rd123];
	cvt.rn.f64.u32 	%fd161, %r212;
	mul.f64 	%fd162, %fd1, %fd161;
	fma.rn.f64 	%fd163, %fd4, %fd160, %fd162;
	add.s64 	%rd125, %rd123, %rd124;
	ld.global.u32 	%r213, [%rd125];
	cvt.rn.f64.u32 	%fd164, %r213;
	fma.rn.f64 	%fd165, %fd2, %fd164, %fd163;
	cvt.rzi.u32.f64 	%r214, %fd165;
	add.s64 	%rd126, %rd1, %rd120;
	st.global.u32 	[%rd126], %r214;
$L__BB1_67:
	sub.s32 	%r247, %r248, %r100;
	setp.lt.s32 	%p50, %r247, 0;
	@%p50 bra 	$L__BB1_69;
$L__BB1_68:
	mov.u32 	%r95, %r247;
	mul.wide.u32 	%rd127, %r95, 4;
	add.s64 	%rd128, %rd2, %rd127;
	ld.global.u32 	%r215, [%rd128];
	cvt.rn.f64.u32 	%fd166, %r215;
	mul.wide.s32 	%rd129, %r248, 4;
	add.s64 	%rd130, %rd1, %rd129;
	ld.global.u32 	%r216, [%rd130];
	cvt.rn.f64.u32 	%fd167, %r216;
	mul.f64 	%fd168, %fd1, %fd167;
	fma.rn.f64 	%fd169, %fd4, %fd166, %fd168;
	add.s64 	%rd132, %rd130, %rd124;
	ld.global.u32 	%r217, [%rd132];
	cvt.rn.f64.u32 	%fd170, %r217;
	fma.rn.f64 	%fd171, %fd2, %fd170, %fd169;
	add.s64 	%rd133, %rd132, %rd124;
	ld.global.u32 	%r218, [%rd133];
	cvt.rn.f64.u32 	%fd172, %r218;
	fma.rn.f64 	%fd173, %fd3, %fd172, %fd171;
	cvt.rzi.u32.f64 	%r219, %fd173;
	add.s64 	%rd134, %rd1, %rd127;
	st.global.u32 	[%rd134], %r219;
	sub.s32 	%r247, %r95, %r100;
	setp.gt.s32 	%p51, %r247, -1;
	mov.u32 	%r248, %r95;
	@%p51 bra 	$L__BB1_68;
$L__BB1_69:
	add.s32 	%r246, %r246, %r89;
	setp.lt.s32 	%p52, %r246, %r100;
	@%p52 bra 	$L__BB1_61;
$L__BB1_70:
	ret;

}


// ===== COMPILED SASS (sm_100) =====

	.target	sm_100

	.elftype	@"ET_EXEC"


//--------------------- .note.nv.tkinfo           --------------------------
	.section	.note.nv.tkinfo,"",@"SHT_NOTE"
	.sectionflags	@"SHF_NOTE_NV_TKINFO"
	.tkinfo
        /*0018*/ 	.word	0x00000002
        /*0030*/ 	.string	""
        /*0030*/ 	.string	"ptxas"
        /*0030*/ 	.string	"Cuda compilation tools, release 13.0, V13.0.88"
        /*0030*/ 	.string	"Build cuda_13.0.r13.0/compiler.36424714_0"
        /*0030*/ 	.string	"-arch sm_100 -m 64 "



//--------------------- .note.nv.cuinfo           --------------------------
	.section	.note.nv.cuinfo,"",@"SHT_NOTE"
	.sectionflags	@"SHF_NOTE_NV_CUINFO"
        /*0018*/ 	.short	0x0002
        /*001a*/ 	.short	0x0064
        /*001c*/ 	.short	0x0082
	.zero		2


//--------------------- .nv.info                  --------------------------
	.section	.nv.info,"",@"SHT_CUDA_INFO"
	.align	4


	//----- nvinfo : EIATTR_REGCOUNT
	.align		4
        /*0000*/ 	.byte	0x04, 0x2f
        /*0002*/ 	.short	(.L_7 - .L_6)
	.align		4
.L_6:
        /*0004*/ 	.word	index@(_Z25global_defaultgaussfilterPjS_Pdiiiii)
        /*0008*/ 	.word	0x00000020


	//----- nvinfo : EIATTR_FRAME_SIZE
	.align		4
.L_7:
        /*000c*/ 	.byte	0x04, 0x11
        /*000e*/ 	.short	(.L_9 - .L_8)
	.align		4
.L_8:
        /*0010*/ 	.word	index@($__internal_1_$__cuda_sm20_div_rn_f64_full)
        /*0014*/ 	.word	0x00000000


	//----- nvinfo : EIATTR_FRAME_SIZE
	.align		4
.L_9:
        /*0018*/ 	.byte	0x04, 0x11
        /*001a*/ 	.short	(.L_11 - .L_10)
	.align		4
.L_10:
        /*001c*/ 	.word	index@(_Z25global_defaultgaussfilterPjS_Pdiiiii)
        /*0020*/ 	.word	0x00000000


	//----- nvinfo : EIATTR_REGCOUNT
	.align		4
.L_11:
        /*0024*/ 	.byte	0x04, 0x2f
        /*0026*/ 	.short	(.L_13 - .L_12)
	.align		4
.L_12:
        /*0028*/ 	.word	index@(_Z27global_recursivegaussfilterPjS_Pdiiiiii)
        /*002c*/ 	.word	0x00000028


	//----- nvinfo : EIATTR_FRAME_SIZE
	.align		4
.L_13:
        /*0030*/ 	.byte	0x04, 0x11
        /*0032*/ 	.short	(.L_15 - .L_14)
	.align		4
.L_14:
        /*0034*/ 	.word	index@($__internal_0_$__cuda_sm20_div_rn_f64_full)
        /*0038*/ 	.word	0x00000000


	//----- nvinfo : EIATTR_FRAME_SIZE
	.align		4
.L_15:
        /*003c*/ 	.byte	0x04, 0x11
        /*003e*/ 	.short	(.L_17 - .L_16)
	.align		4
.L_16:
        /*0040*/ 	.word	index@(_Z27global_recursivegaussfilterPjS_Pdiiiiii)
        /*0044*/ 	.word	0x00000000


	//----- nvinfo : EIATTR_MIN_STACK_SIZE
	.align		4
.L_17:
        /*0048*/ 	.byte	0x04, 0x12
        /*004a*/ 	.short	(.L_19 - .L_18)
	.align		4
.L_18:
        /*004c*/ 	.word	index@(_Z27global_recursivegaussfilterPjS_Pdiiiiii)
        /*0050*/ 	.word	0x00000000


	//----- nvinfo : EIATTR_MIN_STACK_SIZE
	.align		4
.L_19:
        /*0054*/ 	.byte	0x04, 0x12
        /*0056*/ 	.short	(.L_21 - .L_20)
	.align		4
.L_20:
        /*0058*/ 	.word	index@(_Z25global_defaultgaussfilterPjS_Pdiiiii)
        /*005c*/ 	.word	0x00000000
.L_21:


//--------------------- .nv.compat                --------------------------
	.section	.nv.compat,"",@"SHT_CUDA_COMPAT_INFO"
	.align	4
        /*0000*/ 	.byte	0x02, 0x09, 0x00, 0x00, 0x02, 0x02, 0x01, 0x00, 0x02, 0x05, 0x05, 0x00, 0x03, 0x07, 0x01, 0x01
        /*0010*/ 	.byte	0x02, 0x03, 0x00, 0x00, 0x02, 0x06, 0x01, 0x00, 0x04, 0x0b, 0x08, 0x00, 0x01, 0x00, 0x00, 0x00
        /*0020*/ 	.byte	0x00, 0x00, 0x00, 0x00


//--------------------- .nv.info._Z27global_recursivegaussfilterPjS_Pdiiiiii --------------------------
	.section	.nv.info._Z27global_recursivegaussfilterPjS_Pdiiiiii,"",@"SHT_CUDA_INFO"
	.sectionflags	@""
	.align	4


	//----- nvinfo : EIATTR_CUDA_API_VERSION
	.align		4
        /*0000*/ 	.byte	0x04, 0x37
        /*0002*/ 	.short	(.L_23 - .L_22)
.L_22:
        /*0004*/ 	.word	0x00000082


	//----- nvinfo : EIATTR_KPARAM_INFO
	.align		4
.L_23:
        /*0008*/ 	.byte	0x04, 0x17
        /*000a*/ 	.short	(.L_25 - .L_24)
.L_24:
        /*000c*/ 	.word	0x00000000
        /*0010*/ 	.short	0x0008
        /*0012*/ 	.short	0x002c
        /*0014*/ 	.byte	0x00, 0xf0, 0x11, 0x00


	//----- nvinfo : EIATTR_KPARAM_INFO
	.align		4
.L_25:
        /*0018*/ 	.byte	0x04, 0x17
        /*001a*/ 	.short	(.L_27 - .L_26)
.L_26:
        /*001c*/ 	.word	0x00000000
        /*0020*/ 	.short	0x0007
        /*0022*/ 	.short	0x0028
        /*0024*/ 	.byte	0x00, 0xf0, 0x11, 0x00


	//----- nvinfo : EIATTR_KPARAM_INFO
	.align		4
.L_27:
        /*0028*/ 	.byte	0x04, 0x17
        /*002a*/ 	.short	(.L_29 - .L_28)
.L_28:
        /*002c*/ 	.word	0x00000000
        /*0030*/ 	.short	0x0006
        /*0032*/ 	.short	0x0024
        /*0034*/ 	.byte	0x00, 0xf0, 0x11, 0x00


	//----- nvinfo : EIATTR_KPARAM_INFO
	.align		4
.L_29:
        /*0038*/ 	.byte	0x04, 0x17
        /*003a*/ 	.short	(.L_31 - .L_30)
.L_30:
        /*003c*/ 	.word	0x00000000
        /*0040*/ 	.short	0x0005
        /*0042*/ 	.short	0x0020
        /*0044*/ 	.byte	0x00, 0xf0, 0x11, 0x00


	//----- nvinfo : EIATTR_KPARAM_INFO
	.align		4
.L_31:
        /*0048*/ 	.byte	0x04, 0x17
        /*004a*/ 	.short	(.L_33 - .L_32)
.L_32:
        /*004c*/ 	.word	0x00000000
        /*0050*/ 	.short	0x0004
        /*0052*/ 	.short	0x001c
        /*0054*/ 	.byte	0x00, 0xf0, 0x11, 0x00


	//----- nvinfo : EIATTR_KPARAM_INFO
	.align		4
.L_33:
        /*0058*/ 	.byte	0x04, 0x17
        /*005a*/ 	.short	(.L_35 - .L_34)
.L_34:
        /*005c*/ 	.word	0x00000000
        /*0060*/ 	.short	0x0003
        /*0062*/ 	.short	0x0018
        /*0064*/ 	.byte	0x00, 0xf0, 0x11, 0x00


	//----- nvinfo : EIATTR_KPARAM_INFO
	.align		4
.L_35:
        /*0068*/ 	.byte	0x04, 0x17
        /*006a*/ 	.short	(.L_37 - .L_36)
.L_36:
        /*006c*/ 	.word	0x00000000
        /*0070*/ 	.short	0x0002
        /*0072*/ 	.short	0x0010
        /*0074*/ 	.byte	0x00, 0xf5, 0x21, 0x00


	//----- nvinfo : EIATTR_KPARAM_INFO
	.align		4
.L_37:
        /*0078*/ 	.byte	0x04, 0x17
        /*007a*/ 	.short	(.L_39 - .L_38)
.L_38:
        /*007c*/ 	.word	0x00000000
        /*0080*/ 	.short	0x0001
        /*0082*/ 	.short	0x0008
        /*0084*/ 	.byte	0x00, 0xf5, 0x21, 0x00


	//----- nvinfo : EIATTR_KPARAM_INFO
	.align		4
.L_39:
        /*0088*/ 	.byte	0x04, 0x17
        /*008a*/ 	.short	(.L_41 - .L_40)
.L_40:
        /*008c*/ 	.word	0x00000000
        /*0090*/ 	.short	0x0000
        /*0092*/ 	.short	0x0000
        /*0094*/ 	.byte	0x00, 0xf5, 0x21, 0x00


	//----- nvinfo : EIATTR_SPARSE_MMA_MASK
	.align		4
.L_41:
        /*0098*/ 	.byte	0x03, 0x50
        /*009a*/ 	.short	0x0000


	//----- nvinfo : EIATTR_MAXREG_COUNT
	.align		4
        /*009c*/ 	.byte	0x03, 0x1b
        /*009e*/ 	.short	0x00ff


	//----- nvinfo : EIATTR_EXTERNS
	.align		4
        /*00a0*/ 	.byte	0x04, 0x0f
        /*00a2*/ 	.short	(.L_43 - .L_42)


	//   ....[0]....
	.align		4
.L_42:
        /*00a4*/ 	.word	index@(__assertfail)


	//----- nvinfo : EIATTR_MERCURY_ISA_VERSION
	.align		4
.L_43:
        /*00a8*/ 	.byte	0x03, 0x5f
        /*00aa*/ 	.short	0x0101


	//----- nvinfo : EIATTR_VRC_CTA_INIT_COUNT
	.align		4
        /*00ac*/ 	.byte	0x02, 0x4a
	.zero		1
	.zero		1


	//----- nvinfo : EIATTR_SYSCALL_OFFSETS
	.align		4
        /*00b0*/ 	.byte	0x04, 0x46
        /*00b2*/ 	.short	(.L_45 - .L_44)


	//   ....[0]....
.L_44:
        /*00b4*/ 	.word	0x00000140


	//   ....[1]....
        /*00b8*/ 	.word	0x00000270


	//   ....[2]....
        /*00bc*/ 	.word	0x000003b0


	//----- nvinfo : EIATTR_EXIT_INSTR_OFFSETS
	.align		4
.L_45:
        /*00c0*/ 	.byte	0x04, 0x1c
        /*00c2*/ 	.short	(.L_47 - .L_46)


	//   ....[0]....
.L_46:
        /*00c4*/ 	.word	0x00002910


	//   ....[1]....
        /*00c8*/ 	.word	0x00002980


	//   ....[2]....
        /*00cc*/ 	.word	0x00002ec0


	//----- nvinfo : EIATTR_CRS_STACK_SIZE
	.align		4
.L_47:
        /*00d0*/ 	.byte	0x04, 0x1e
        /*00d2*/ 	.short	(.L_49 - .L_48)
.L_48:
        /*00d4*/ 	.word	0x00000000


	//----- nvinfo : EIATTR_CBANK_PARAM_SIZE
	.align		4
.L_49:
        /*00d8*/ 	.byte	0x03, 0x19
        /*00da*/ 	.short	0x0030


	//----- nvinfo : EIATTR_PARAM_CBANK
	.align		4
        /*00dc*/ 	.byte	0x04, 0x0a
        /*00de*/ 	.short	(.L_51 - .L_50)
	.align		4
.L_50:
        /*00e0*/ 	.word	index@(.nv.constant0._Z27global_recursivegaussfilterPjS_Pdiiiiii)
        /*00e4*/ 	.short	0x0380
        /*00e6*/ 	.short	0x0030


	//----- nvinfo : EIATTR_SW_WAR
	.align		4
.L_51:
        /*00e8*/ 	.byte	0x04, 0x36
        /*00ea*/ 	.short	(.L_53 - .L_52)
.L_52:
        /*00ec*/ 	.word	0x00000008
.L_53:


//--------------------- .nv.info._Z25global_defaultgaussfilterPjS_Pdiiiii --------------------------
	.section	.nv.info._Z25global_defaultgaussfilterPjS_Pdiiiii,"",@"SHT_CUDA_INFO"
	.sectionflags	@""
	.align	4


	//----- nvinfo : EIATTR_CUDA_API_VERSION
	.align		4
        /*0000*/ 	.byte	0x04, 0x37
        /*0002*/ 	.short	(.L_55 - .L_54)
.L_54:
        /*0004*/ 	.word	0x00000082


	//----- nvinfo : EIATTR_KPARAM_INFO
	.align		4
.L_55:
        /*0008*/ 	.byte	0x04, 0x17
        /*000a*/ 	.short	(.L_57 - .L_56)
.L_56:
        /*000c*/ 	.word	0x00000000
        /*0010*/ 	.short	0x0007
        /*0012*/ 	.short	0x0028
        /*0014*/ 	.byte	0x00, 0xf0, 0x11, 0x00


	//----- nvinfo : EIATTR_KPARAM_INFO
	.align		4
.L_57:
        /*0018*/ 	.byte	0x04, 0x17
        /*001a*/ 	.short	(.L_59 - .L_58)
.L_58:
        /*001c*/ 	.word	0x00000000
        /*0020*/ 	.short	0x0006
        /*0022*/ 	.short	0x0024
        /*0024*/ 	.byte	0x00, 0xf0, 0x11, 0x00


	//----- nvinfo : EIATTR_KPARAM_INFO
	.align		4
.L_59:
        /*0028*/ 	.byte	0x04, 0x17
        /*002a*/ 	.short	(.L_61 - .L_60)
.L_60:
        /*002c*/ 	.word	0x00000000
        /*0030*/ 	.short	0x0005
        /*0032*/ 	.short	0x0020
        /*0034*/ 	.byte	0x00, 0xf0, 0x11, 0x00


	//----- nvinfo : EIATTR_KPARAM_INFO
	.align		4
.L_61:
        /*0038*/ 	.byte	0x04, 0x17
        /*003a*/ 	.short	(.L_63 - .L_62)
.L_62:
        /*003c*/ 	.word	0x00000000
        /*0040*/ 	.short	0x0004
        /*0042*/ 	.short	0x001c
        /*0044*/ 	.byte	0x00, 0xf0, 0x11, 0x00


	//----- nvinfo : EIATTR_KPARAM_INFO
	.align		4
.L_63:
        /*0048*/ 	.byte	0x04, 0x17
        /*004a*/ 	.short	(.L_65 - .L_64)
.L_64:
        /*004c*/ 	.word	0x00000000
        /*0050*/ 	.short	0x0003
        /*0052*/ 	.short	0x0018
        /*0054*/ 	.byte	0x00, 0xf0, 0x11, 0x00


	//----- nvinfo : EIATTR_KPARAM_INFO
	.align		4
.L_65:
        /*0058*/ 	.byte	0x04, 0x17
        /*005a*/ 	.short	(.L_67 - .L_66)
.L_66:
        /*005c*/ 	.word	0x00000000
        /*0060*/ 	.short	0x0002
        /*0062*/ 	.short	0x0010
        /*0064*/ 	.byte	0x00, 0xf5, 0x21, 0x00


	//----- nvinfo : EIATTR_KPARAM_INFO
	.align		4
.L_67:
        /*0068*/ 	.byte	0x04, 0x17
        /*006a*/ 	.short	(.L_69 - .L_68)
.L_68:
        /*006c*/ 	.word	0x00000000
        /*0070*/ 	.short	0x0001
        /*0072*/ 	.short	0x0008
        /*0074*/ 	.byte	0x00, 0xf5, 0x21, 0x00


	//----- nvinfo : EIATTR_KPARAM_INFO
	.align		4
.L_69:
        /*0078*/ 	.byte	0x04, 0x17
        /*007a*/ 	.short	(.L_71 - .L_70)
.L_70:
        /*007c*/ 	.word	0x00000000
        /*0080*/ 	.short	0x0000
        /*0082*/ 	.short	0x0000
        /*0084*/ 	.byte	0x00, 0xf5, 0x21, 0x00


	//----- nvinfo : EIATTR_SPARSE_MMA_MASK
	.align		4
.L_71:
        /*0088*/ 	.byte	0x03, 0x50
        /*008a*/ 	.short	0x0000


	//----- nvinfo : EIATTR_MAXREG_COUNT
	.align		4
        /*008c*/ 	.byte	0x03, 0x1b
        /*008e*/ 	.short	0x00ff


	//----- nvinfo : EIATTR_EXTERNS
	.align		4
        /*0090*/ 	.byte	0x04, 0x0f
        /*0092*/ 	.short	(.L_73 - .L_72)


	//   ....[0]....
	.align		4
.L_72:
        /*0094*/ 	.word	index@(__assertfail)


	//----- nvinfo : EIATTR_MERCURY_ISA_VERSION
	.align		4
.L_73:
        /*0098*/ 	.byte	0x03, 0x5f
        /*009a*/ 	.short	0x0101


	//----- nvinfo : EIATTR_VRC_CTA_INIT_COUNT
	.align		4
        /*009c*/ 	.byte	0x02, 0x4a
	.zero		1
	.zero		1


	//----- nvinfo : EIATTR_SYSCALL_OFFSETS
	.align		4
        /*00a0*/ 	.byte	0x04, 0x46
        /*00a2*/ 	.short	(.L_75 - .L_74)


	//   ....[0]....
.L_74:
        /*00a4*/ 	.word	0x00000150


	//----- nvinfo : EIATTR_EXIT_INSTR_OFFSETS
	.align		4
.L_75:
        /*00a8*/ 	.byte	0x04, 0x1c
        /*00aa*/ 	.short	(.L_77 - .L_76)


	//   ....[0]....
.L_76:
        /*00ac*/ 	.word	0x000016a0


	//   ....[1]....
        /*00b0*/ 	.word	0x00001730


	//   ....[2]....
        /*00b4*/ 	.word	0x00001820


	//   ....[3]....
        /*00b8*/ 	.word	0x00002f80


	//----- nvinfo : EIATTR_CRS_STACK_SIZE
	.align		4
.L_77:
        /*00bc*/ 	.byte	0x04, 0x1e
        /*00be*/ 	.short	(.L_79 - .L_78)
.L_78:
        /*00c0*/ 	.word	0x00000000


	//----- nvinfo : EIATTR_CBANK_PARAM_SIZE
	.align		4
.L_79:
        /*00c4*/ 	.byte	0x03, 0x19
        /*00c6*/ 	.short	0x002c


	//----- nvinfo : EIATTR_PARAM_CBANK
	.align		4
        /*00c8*/ 	.byte	0x04, 0x0a
        /*00ca*/ 	.short	(.L_81 - .L_80)
	.align		4
.L_80:
        /*00cc*/ 	.word	index@(.nv.constant0._Z25global_defaultgaussfilterPjS_Pdiiiii)
        /*00d0*/ 	.short	0x0380
        /*00d2*/ 	.short	0x002c


	//----- nvinfo : EIATTR_SW_WAR
	.align		4
.L_81:
        /*00d4*/ 	.byte	0x04, 0x36
        /*00d6*/ 	.short	(.L_83 - .L_82)
.L_82:
        /*00d8*/ 	.word	0x00000008
.L_83:


//--------------------- .nv.callgraph             --------------------------
	.section	.nv.callgraph,"",@"SHT_CUDA_CALLGRAPH"
	.align	4
	.sectionentsize	8
	.align		4
        /*0000*/ 	.word	0x00000000
	.align		4
        /*0004*/ 	.word	0xffffffff
	.align		4
        /*0008*/ 	.word	index@(_Z27global_recursivegaussfilterPjS_Pdiiiiii)
	.align		4
        /*000c*/ 	.word	index@(__assertfail)
	.align		4
        /*0010*/ 	.word	index@(_Z25global_defaultgaussfilterPjS_Pdiiiii)
	.align		4
        /*0014*/ 	.word	index@(__assertfail)
	.align		4
        /*0018*/ 	.word	0x00000000
	.align		4
        /*001c*/ 	.word	0xfffffffe
	.align		4
        /*0020*/ 	.word	0x00000000
	.align		4
        /*0024*/ 	.word	0xfffffffd
	.align		4
        /*0028*/ 	.word	0x00000000
	.align		4
        /*002c*/ 	.word	0xfffffffc


//--------------------- .nv.constant4             --------------------------
	.section	.nv.constant4,"a",@progbits
	.align	8
	.align		8
.nv.constant4:
        /*0000*/ 	.dword	__assertfail
	.align		8
        /*0008*/ 	.dword	__unnamed_1
	.align		8
        /*0010*/ 	.dword	__unnamed_2
	.align		8
        /*0018*/ 	.dword	$str
	.align		8
        /*0020*/ 	.dword	$str$1
	.align		8
        /*0028*/ 	.dword	$str$2
	.align		8
        /*0030*/ 	.dword	$str$3


//--------------------- .text._Z27global_recursivegaussfilterPjS_Pdiiiiii --------------------------
	.section	.text._Z27global_recursivegaussfilterPjS_Pdiiiiii,"ax",@progbits
	.align	128
        .global         _Z27global_recursivegaussfilterPjS_Pdiiiiii
        .type           _Z27global_recursivegaussfilterPjS_Pdiiiiii,@function
        .size           _Z27global_recursivegaussfilterPjS_Pdiiiiii,(.L_x_87 - _Z27global_recursivegaussfilterPjS_Pdiiiiii)
        .other          _Z27global_recursivegaussfilterPjS_Pdiiiiii,@"STO_CUDA_ENTRY STV_DEFAULT"
_Z27global_recursivegaussfilterPjS_Pdiiiiii:
.text._Z27global_recursivegaussfilterPjS_Pdiiiiii:
[----:B------:R-:W0:Y:S01]  /*0000*/  LDC R1, c[0x0][0x37c] ;  /* 0x0000df00ff017b82 */ /* 0x000e220000000800 */
[----:B------:R-:W1:Y:S01]  /*0010*/  LDCU UR4, c[0x0][0x398] ;  /* 0x00007300ff0477ac */ /* 0x000e620008000800 */
[----:B------:R-:W2:Y:S01]  /*0020*/  LDCU.64 UR36, c[0x0][0x358] ;  /* 0x00006b00ff2477ac */ /* 0x000ea20008000a00 */
[----:B-1----:R-:W-:-:S09]  /*0030*/  UISETP.NE.AND UP0, UPT, UR4, 0x1, UPT ;  /* 0x000000010400788c */ /* 0x002fd2000bf05270 */
[----:B--2---:R-:W-:Y:S05]  /*0040*/  BRA.U !UP0, `(.L_x_0) ;  /* 0x0000000108407547 */ /* 0x004fea000b800000 */
[----:B------:R-:W-:Y:S01]  /*0050*/  MOV R0, 0x0 ;  /* 0x0000000000007802 */ /* 0x000fe20000000f00 */
[----:B------:R-:W1:Y:S01]  /*0060*/  LDCU.64 UR4, c[0x4][0x28] ;  /* 0x01000500ff0477ac */ /* 0x000e620008000a00 */
[----:B------:R-:W-:Y:S02]  /*0070*/  HFMA2 R13, -RZ, RZ, 0, 0 ;  /* 0x00000000ff0d7431 */ /* 0x000fe400000001ff */
[----:B------:R-:W-:Y:S01]  /*0080*/  IMAD.MOV.U32 R8, RZ, RZ, 0xb4 ;  /* 0x000000b4ff087424 */ /* 0x000fe200078e00ff */
[----:B------:R2:W3:Y:S01]  /*0090*/  LDC.64 R2, c[0x4][R0] ;  /* 0x0100000000027b82 */ /* 0x0004e20000000a00 */
[----:B------:R-:W4:Y:S01]  /*00a0*/  LDCU.64 UR6, c[0x4][0x20] ;  /* 0x01000400ff0677ac */ /* 0x000f220008000a00 */
[----:B------:R-:W-:Y:S01]  /*00b0*/  IMAD.MOV.U32 R12, RZ, RZ, 0x1 ;  /* 0x00000001ff0c7424 */ /* 0x000fe200078e00ff */
[----:B------:R-:W5:Y:S01]  /*00c0*/  LDCU.64 UR8, c[0x4][0x10] ;  /* 0x01000200ff0877ac */ /* 0x000f620008000a00 */
[----:B-1----:R-:W-:Y:S02]  /*00d0*/  IMAD.U32 R4, RZ, RZ, UR4 ;  /* 0x00000004ff047e24 */ /* 0x002fe4000f8e00ff */
[----:B------:R-:W-:Y:S01]  /*00e0*/  IMAD.U32 R5, RZ, RZ, UR5 ;  /* 0x00000005ff057e24 */ /* 0x000fe2000f8e00ff */
[----:B----4-:R-:W-:Y:S01]  /*00f0*/  MOV R6, UR6 ;  /* 0x0000000600067c02 */ /* 0x010fe20008000f00 */
[----:B------:R-:W-:-:S02]  /*0100*/  IMAD.U32 R7, RZ, RZ, UR7 ;  /* 0x00000007ff077e24 */ /* 0x000fc4000f8e00ff */
[----:B-----5:R-:W-:Y:S01]  /*0110*/  IMAD.U32 R10, RZ, RZ, UR8 ;  /* 0x00000008ff0a7e24 */ /* 0x020fe2000f8e00ff */
[----:B--2---:R-:W-:-:S07]  /*0120*/  MOV R11, UR9 ;  /* 0x00000009000b7c02 */ /* 0x004fce0008000f00 */
[----:B------:R-:W-:-:S07]  /*0130*/  LEPC R20, `(.L_x_0) ;  /* 0x000000001014794e */ /* 0x000fce0000000000 */
[----:B0--3--:R-:W-:Y:S05]  /*0140*/  CALL.ABS.NOINC R2 ;  /* 0x0000000002007343 */ /* 0x009fea0003c00000 */
.L_x_0:
[----:B------:R-:W1:Y:S02]  /*0150*/  LDCU UR4, c[0x0][0x39c] ;  /* 0x00007380ff0477ac */ /* 0x000e640008000800 */
[----:B-1----:R-:W-:-:S09]  /*0160*/  UISETP.NE.AND UP0, UPT, UR4, 0x3, UPT ;  /* 0x000000030400788c */ /* 0x002fd2000bf05270 */
[----:B------:R-:W-:Y:S05]  /*0170*/  BRA.U !UP0, `(.L_x_1) ;  /* 0x0000000108407547 */ /* 0x000fea000b800000 */
        /* <DEDUP_REMOVED lines=16> */
.L_x_1:
[----:B------:R-:W1:Y:S02]  /*0280*/  LDCU.64 UR4, c[0x0][0x3a8] ;  /* 0x00007500ff0477ac */ /* 0x000e640008000a00 */
[----:B-1----:R-:W-:-:S04]  /*0290*/  UISETP.NE.AND UP0, UPT, UR4, URZ, UPT ;  /* 0x000000ff0400728c */ /* 0x002fc8000bf05270 */
[----:B------:R-:W-:-:S09]  /*02a0*/  UISETP.EQ.OR UP0, UPT, UR5, URZ, !UP0 ;  /* 0x000000ff0500728c */ /* 0x000fd2000c702670 */
[----:B------:R-:W-:Y:S05]  /*02b0*/  BRA.U UP0, `(.L_x_2) ;  /* 0x0000000100407547 */ /* 0x000fea000b800000 */
[----:B------:R-:W-:Y:S01]  /*02c0*/  MOV R0, 0x0 ;  /* 0x0000000000007802 */ /* 0x000fe20000000f00 */
[----:B------:R-:W1:Y:S01]  /*02d0*/  LDCU.64 UR4, c[0x4][0x18] ;  /* 0x01000300ff0477ac */ /* 0x000e620008000a00 */
[----:B------:R-:W-:Y:S02]  /*02e0*/  HFMA2 R12, -RZ, RZ, 0, 5.9604644775390625e-08 ;  /* 0x00000001ff0c7431 */ /* 0x000fe400000001ff */
[----:B------:R-:W-:Y:S01]  /*02f0*/  IMAD.MOV.U32 R8, RZ, RZ, 0xb6 ;  /* 0x000000b6ff087424 */ /* 0x000fe200078e00ff */
[----:B------:R2:W3:Y:S01]  /*0300*/  LDC.64 R2, c[0x4][R0] ;  /* 0x0100000000027b82 */ /* 0x0004e20000000a00 */
[----:B------:R-:W4:Y:S01]  /*0310*/  LDCU.64 UR6, c[0x4][0x20] ;  /* 0x01000400ff0677ac */ /* 0x000f220008000a00 */
[----:B------:R-:W-:Y:S01]  /*0320*/  IMAD.MOV.U32 R13, RZ, RZ, RZ ;  /* 0x000000ffff0d7224 */ /* 0x000fe200078e00ff */
[----:B------:R-:W5:Y:S01]  /*0330*/  LDCU.64 UR8, c[0x4][0x10] ;  /* 0x01000200ff0877ac */ /* 0x000f620008000a00 */
[----:B-1----:R-:W-:Y:S01]  /*0340*/  IMAD.U32 R4, RZ, RZ, UR4 ;  /* 0x00000004ff047e24 */ /* 0x002fe2000f8e00ff */
[----:B------:R-:W-:Y:S01]  /*0350*/  MOV R5, UR5 ;  /* 0x0000000500057c02 */ /* 0x000fe20008000f00 */
[----:B----4-:R-:W-:Y:S01]  /*0360*/  IMAD.U32 R6, RZ, RZ, UR6 ;  /* 0x00000006ff067e24 */ /* 0x010fe2000f8e00ff */
[----:B------:R-:W-:Y:S01]  /*0370*/  MOV R7, UR7 ;  /* 0x0000000700077c02 */ /* 0x000fe20008000f00 */
[----:B-----5:R-:W-:Y:S01]  /*0380*/  IMAD.U32 R10, RZ, RZ, UR8 ;  /* 0x00000008ff0a7e24 */ /* 0x020fe2000f8e00ff */
[----:B--2---:R-:W-:-:S07]  /*0390*/  MOV R11, UR9 ;  /* 0x00000009000b7c02 */ /* 0x004fce0008000f00 */
[----:B------:R-:W-:-:S07]  /*03a0*/  LEPC R20, `(.L_x_2) ;  /* 0x000000001014794e */ /* 0x000fce0000000000 */
[----:B0--3--:R-:W-:Y:S05]  /*03b0*/  CALL.ABS.NOINC R2 ;  /* 0x0000000002007343 */ /* 0x009fea0003c00000 */
.L_x_2:
[----:B------:R-:W1:Y:S02]  /*03c0*/  LDC.64 R12, c[0x0][0x390] ;  /* 0x0000e400ff0c7b82 */ /* 0x000e640000000a00 */
[----:B-1----:R-:W2:Y:S04]  /*03d0*/  LDG.E.64 R8, desc[UR36][R12.64] ;  /* 0x000000240c087981 */ /* 0x002ea8000c1e1b00 */
[----:B------:R-:W3:Y:S01]  /*03e0*/  LDG.E.64 R4, desc[UR36][R12.64+0x8] ;  /* 0x000008240c047981 */ /* 0x000ee2000c1e1b00 */
[----:B------:R-:W-:Y:S01]  /*03f0*/  HFMA2 R2, -RZ, RZ, 0, 5.9604644775390625e-08 ;  /* 0x00000001ff027431 */ /* 0x000fe200000001ff */
[----:B--2---:R-:W1:Y:S01]  /*0400*/  MUFU.RCP64H R3, R9 ;  /* 0x0000000900037308 */ /* 0x004e620000001800 */
[----:B---3--:R-:W-:-:S04]  /*0410*/  FSETP.GEU.AND P1, PT, |R5|, 6.5827683646048100446e-37, PT ;  /* 0x036000000500780b */ /* 0x008fc80003f2e200 */
[----:B-1----:R-:W-:-:S08]  /*0420*/  DFMA R6, -R8, R2, 1 ;  /* 0x3ff000000806742b */ /* 0x002fd00000000102 */
[----:B------:R-:W-:-:S08]  /*0430*/  DFMA R6, R6, R6, R6 ;  /* 0x000000060606722b */ /* 0x000fd00000000006 */
[----:B------:R-:W-:-:S08]  /*0440*/  DFMA R6, R2, R6, R2 ;  /* 0x000000060206722b */ /* 0x000fd00000000002 */
[----:B------:R-:W-:-:S08]  /*0450*/  DFMA R2, -R8, R6, 1 ;  /* 0x3ff000000802742b */ /* 0x000fd00000000106 */
[----:B------:R-:W-:-:S08]  /*0460*/  DFMA R2, R6, R2, R6 ;  /* 0x000000020602722b */ /* 0x000fd00000000006 */
[----:B------:R-:W-:-:S08]  /*0470*/  DMUL R6, R4, R2 ;  /* 0x0000000204067228 */ /* 0x000fd00000000000 */
[----:B------:R-:W-:-:S08]  /*0480*/  DFMA R10, -R8, R6, R4 ;  /* 0x00000006080a722b */ /* 0x000fd00000000104 */
[----:B------:R-:W-:-:S10]  /*0490*/  DFMA R2, R2, R10, R6 ;  /* 0x0000000a0202722b */ /* 0x000fd40000000006 */
[----:B------:R-:W-:-:S05]  /*04a0*/  FFMA R0, RZ, R9, R3 ;  /* 0x00000009ff007223 */ /* 0x000fca0000000003 */
[----:B------:R-:W-:-:S13]  /*04b0*/  FSETP.GT.AND P0, PT, |R0|, 1.469367938527859385e-39, PT ;  /* 0x001000000000780b */ /* 0x000fda0003f04200 */
[----:B------:R-:W-:Y:S05]  /*04c0*/  @P0 BRA P1, `(.L_x_3) ;  /* 0x0000000000200947 */ /* 0x000fea0000800000 */
[----:B------:R-:W-:Y:S01]  /*04d0*/  IMAD.MOV.U32 R18, RZ, RZ, R4 ;  /* 0x000000ffff127224 */ /* 0x000fe200078e0004 */
[----:B------:R-:W-:Y:S01]  /*04e0*/  MOV R19, R5 ;  /* 0x0000000500137202 */ /* 0x000fe20000000f00 */
[----:B------:R-:W-:Y:S01]  /*04f0*/  IMAD.MOV.U32 R10, RZ, RZ, R8 ;  /* 0x000000ffff0a7224 */ /* 0x000fe200078e0008 */
[----:B------:R-:W-:Y:S02]  /*0500*/  MOV R11, R9 ;  /* 0x00000009000b7202 */ /* 0x000fe40000000f00 */
[----:B------:R-:W-:-:S07]  /*0510*/  MOV R0, 0x530 ;  /* 0x0000053000007802 */ /* 0x000fce0000000f00 */
[----:B0-----:R-:W-:Y:S05]  /*0520*/  CALL.REL.NOINC `($__internal_0_$__cuda_sm20_div_rn_f64_full) ;  /* 0x0000002800687944 */ /* 0x001fea0003c00000 */
[----:B------:R-:W-:Y:S01]  /*0530*/  IMAD.MOV.U32 R2, RZ, RZ, R18 ;  /* 0x000000ffff027224 */ /* 0x000fe200078e0012 */
[----:B------:R-:W-:-:S07]  /*0540*/  MOV R3, R19 ;  /* 0x0000001300037202 */ /* 0x000fce0000000f00 */
.L_x_3:
[----:B------:R-:W1:Y:S02]  /*0550*/  LDC.64 R6, c[0x0][0x390] ;  /* 0x0000e400ff067b82 */ /* 0x000e640000000a00 */
[----:B-1----:R-:W2:Y:S01]  /*0560*/  LDG.E.64 R6, desc[UR36][R6.64+0x10] ;  /* 0x0000102406067981 */ /* 0x002ea2000c1e1b00 */
[----:B------:R-:W1:Y:S01]  /*0570*/  MUFU.RCP64H R5, R9 ;  /* 0x0000000900057308 */ /* 0x000e620000001800 */
[----:B------:R-:W-:-:S06]  /*0580*/  IMAD.MOV.U32 R4, RZ, RZ, 0x1 ;  /* 0x00000001ff047424 */ /* 0x000fcc00078e00ff */
[----:B-1----:R-:W-:-:S08]  /*0590*/  DFMA R10, -R8, R4, 1 ;  /* 0x3ff00000080a742b */ /* 0x002fd00000000104 */
[----:B------:R-:W-:-:S08]  /*05a0*/  DFMA R10, R10, R10, R10 ;  /* 0x0000000a0a0a722b */ /* 0x000fd0000000000a */
[----:B------:R-:W-:-:S08]  /*05b0*/  DFMA R10, R4, R10, R4 ;  /* 0x0000000a040a722b */ /* 0x000fd00000000004 */
[----:B------:R-:W-:-:S08]  /*05c0*/  DFMA R4, -R8, R10, 1 ;  /* 0x3ff000000804742b */ /* 0x000fd0000000010a */
[----:B------:R-:W-:-:S08]  /*05d0*/  DFMA R12, R10, R4, R10 ;  /* 0x000000040a0c722b */ /* 0x000fd0000000000a */
[----:B--2---:R-:W-:Y:S01]  /*05e0*/  DMUL R4, R12, R6 ;  /* 0x000000060c047228 */ /* 0x004fe20000000000 */
[----:B------:R-:W-:-:S07]  /*05f0*/  FSETP.GEU.AND P1, PT, |R7|, 6.5827683646048100446e-37, PT ;  /* 0x036000000700780b */ /* 0x000fce0003f2e200 */
[----:B------:R-:W-:-:S08]  /*0600*/  DFMA R10, -R8, R4, R6 ;  /* 0x00000004080a722b */ /* 0x000fd00000000106 */
[----:B------:R-:W-:-:S10]  /*0610*/  DFMA R4, R12, R10, R4 ;  /* 0x0000000a0c04722b */ /* 0x000fd40000000004 */
[----:B------:R-:W-:-:S05]  /*0620*/  FFMA R0, RZ, R9, R5 ;  /* 0x00000009ff007223 */ /* 0x000fca0000000005 */
[----:B------:R-:W-:-:S13]  /*0630*/  FSETP.GT.AND P0, PT, |R0|, 1.469367938527859385e-39, PT ;  /* 0x001000000000780b */ /* 0x000fda0003f04200 */
[----:B------:R-:W-:Y:S05]  /*0640*/  @P0 BRA P1, `(.L_x_4) ;  /* 0x0000000000200947 */ /* 0x000fea0000800000 */
[----:B------:R-:W-:Y:S01]  /*0650*/  MOV R18, R6 ;  /* 0x0000000600127202 */ /* 0x000fe20000000f00 */
[----:B------:R-:W-:Y:S01]  /*0660*/  IMAD.MOV.U32 R19, RZ, RZ, R7 ;  /* 0x000000ffff137224 */ /* 0x000fe200078e0007 */
[----:B------:R-:W-:Y:S01]  /*0670*/  MOV R10, R8 ;  /* 0x00000008000a7202 */ /* 0x000fe20000000f00 */
[----:B------:R-:W-:Y:S01]  /*0680*/  IMAD.MOV.U32 R11, RZ, RZ, R9 ;  /* 0x000000ffff0b7224 */ /* 0x000fe200078e0009 */
[----:B------:R-:W-:-:S07]  /*0690*/  MOV R0, 0x6b0 ;  /* 0x000006b000007802 */ /* 0x000fce0000000f00 */
[----:B0-----:R-:W-:Y:S05]  /*06a0*/  CALL.REL.NOINC `($__internal_0_$__cuda_sm20_div_rn_f64_full) ;  /* 0x0000002800087944 */ /* 0x001fea0003c00000 */
[----:B------:R-:W-:Y:S01]  /*06b0*/  MOV R4, R18 ;  /* 0x0000001200047202 */ /* 0x000fe20000000f00 */
[----:B------:R-:W-:-:S07]  /*06c0*/  IMAD.MOV.U32 R5, RZ, RZ, R19 ;  /* 0x000000ffff057224 */ /* 0x000fce00078e0013 */
.L_x_4:
[----:B------:R-:W1:Y:S02]  /*06d0*/  LDC.64 R10, c[0x0][0x390] ;  /* 0x0000e400ff0a7b82 */ /* 0x000e640000000a00 */
[----:B-1----:R-:W2:Y:S01]  /*06e0*/  LDG.E.64 R10, desc[UR36][R10.64+0x18] ;  /* 0x000018240a0a7981 */ /* 0x002ea2000c1e1b00 */
[----:B------:R-:W1:Y:S01]  /*06f0*/  MUFU.RCP64H R7, R9 ;  /* 0x0000000900077308 */ /* 0x000e620000001800 */
[----:B------:R-:W-:-:S06]  /*0700*/  MOV R6, 0x1 ;  /* 0x0000000100067802 */ /* 0x000fcc0000000f00 */
        /* <DEDUP_REMOVED lines=20> */
.L_x_5:
[----:B------:R-:W1:Y:S01]  /*0850*/  LDCU UR4, c[0x0][0x3a8] ;  /* 0x00007500ff0477ac */ /* 0x000e620008000800 */
[----:B------:R-:W-:Y:S01]  /*0860*/  DADD R8, R4, R2 ;  /* 0x0000000004087229 */ /* 0x000fe20000000002 */
[----:B------:R-:W-:Y:S07]  /*0870*/  BSSY.RECONVERGENT B0, `(.L_x_6) ;  /* 0x0000097000007945 */ /* 0x000fee0003800200 */
[----:B------:R-:W-:-:S08]  /*0880*/  DADD R8, R8, R6 ;  /* 0x0000000008087229 */ /* 0x000fd00000000006 */
[----:B------:R-:W-:Y:S01]  /*0890*/  DADD R14, -R8, 1 ;  /* 0x3ff00000080e7429 */ /* 0x000fe20000000100 */
[----:B-1----:R-:W-:-:S09]  /*08a0*/  UISETP.GE.AND UP0, UPT, UR4, 0x1, UPT ;  /* 0x000000010400788c */ /* 0x002fd2000bf06270 */
[----:B------:R-:W-:Y:S05]  /*08b0*/  BRA.U !UP0, `(.L_x_7) ;  /* 0x0000000908487547 */ /* 0x000fea000b800000 */
[----:B------:R-:W1:Y:S01]  /*08c0*/  S2R R9, SR_TID.X ;  /* 0x0000000000097919 */ /* 0x000e620000002100 */
[----:B------:R-:W1:Y:S01]  /*08d0*/  S2UR UR4, SR_CTAID.X ;  /* 0x00000000000479c3 */ /* 0x000e620000002500 */
[----:B------:R-:W2:Y:S07]  /*08e0*/  LDCU UR5, c[0x0][0x3a4] ;  /* 0x00007480ff0577ac */ /* 0x000eae0008000800 */
[----:B------:R-:W1:Y:S02]  /*08f0*/  LDC R0, c[0x0][0x360] ;  /* 0x0000d800ff007b82 */ /* 0x000e640000000800 */
[----:B-1----:R-:W-:-:S05]  /*0900*/  IMAD R9, R0, UR4, R9 ;  /* 0x0000000400097c24 */ /* 0x002fca000f8e0209 */
[----:B--2---:R-:W-:-:S13]  /*0910*/  ISETP.GE.AND P0, PT, R9, UR5, PT ;  /* 0x0000000509007c0c */ /* 0x004fda000bf06270 */
[----:B------:R-:W-:Y:S05]  /*0920*/  @P0 BRA `(.L_x_7) ;  /* 0x00000008002c0947 */ /* 0x000fea0003800000 */
[----:B------:R-:W1:Y:S01]  /*0930*/  LDCU UR5, c[0x0][0x3a0] ;  /* 0x00007400ff0577ac */ /* 0x000e620008000800 */
[----:B------:R-:W2:Y:S01]  /*0940*/  LDCU UR4, c[0x0][0x370] ;  /* 0x00006e00ff0477ac */ /* 0x000ea20008000800 */
[----:B-1----:R-:W-:Y:S01]  /*0950*/  UISETP.GT.AND UP0, UPT, UR5, 0x1, UPT ;  /* 0x000000010500788c */ /* 0x002fe2000bf04270 */
[----:B--2---:R-:W-:-:S08]  /*0960*/  IMAD R0, R0, UR4, RZ ;  /* 0x0000000400007c24 */ /* 0x004fd0000f8e02ff */
[----:B------:R-:W-:Y:S05]  /*0970*/  BRA.U UP0, `(.L_x_8) ;  /* 0x00000001008c7547 */ /* 0x000fea000b800000 */
.L_x_12:
[----:B------:R-:W1:Y:S01]  /*0980*/  LDC R8, c[0x0][0x3a0] ;  /* 0x0000e800ff087b82 */ /* 0x000e620000000800 */
[----:B------:R-:W-:Y:S01]  /*0990*/  BSSY.RECONVERGENT B1, `(.L_x_9) ;  /* 0x000001c000017945 */ /* 0x000fe20003800200 */
[----:B-1-3--:R-:W-:-:S04]  /*09a0*/  IMAD R17, R9, R8, RZ ;  /* 0x0000000809117224 */ /* 0x00afc800078e02ff */
[----:B------:R-:W-:-:S05]  /*09b0*/  VIADD R19, R17, 0x3 ;  /* 0x0000000311137836 */ /* 0x000fca0000000000 */
[----:B------:R-:W-:-:S13]  /*09c0*/  ISETP.GE.AND P0, PT, R19, R8, PT ;  /* 0x000000081300720c */ /* 0x000fda0003f06270 */
[----:B------:R-:W-:Y:S05]  /*09d0*/  @P0 BRA `(.L_x_10) ;  /* 0x00000000005c0947 */ /* 0x000fea0003800000 */
[----:B------:R-:W1:Y:S08]  /*09e0*/  LDC.64 R10, c[0x0][0x388] ;  /* 0x0000e200ff0a7b82 */ /* 0x000e700000000a00 */
[----:B------:R-:W2:Y:S01]  /*09f0*/  LDC.64 R12, c[0x0][0x380] ;  /* 0x0000e000ff0c7b82 */ /* 0x000ea20000000a00 */
[----:B-1----:R-:W-:-:S05]  /*0a00*/  IMAD.WIDE R16, R17, 0x4, R10 ;  /* 0x0000000411107825 */ /* 0x002fca00078e020a */
[----:B------:R1:W5:Y:S02]  /*0a10*/  LDG.E R28, desc[UR36][R16.64] ;  /* 0x00000024101c7981 */ /* 0x000364000c1e1900 */
.L_x_11:
[----:B-1-3--:R-:W-:-:S05]  /*0a20*/  IMAD.WIDE R16, R19, 0x4, R10 ;  /* 0x0000000413107825 */ /* 0x00afca00078e020a */
[----:B------:R-:W3:Y:S01]  /*0a30*/  LDG.E R29, desc[UR36][R16.64+-0x4] ;  /* 0xfffffc24101d7981 */ /* 0x000ee2000c1e1900 */
[----:B--2---:R-:W-:-:S03]  /*0a40*/  IMAD.WIDE R20, R19, 0x4, R12 ;  /* 0x0000000413147825 */ /* 0x004fc600078e020c */
[----:B------:R-:W2:Y:S04]  /*0a50*/  LDG.E R18, desc[UR36][R16.64+-0x8] ;  /* 0xfffff82410127981 */ /* 0x000ea8000c1e1900 */
[----:B------:R-:W4:Y:S01]  /*0a60*/  LDG.E R20, desc[UR36][R20.64] ;  /* 0x0000002414147981 */ /* 0x000f22000c1e1900 */
[----:B------:R-:W-:-:S04]  /*0a70*/  IADD3 R19, PT, PT, R19, 0x1, RZ ;  /* 0x0000000113137810 */ /* 0x000fc80007ffe0ff */
[----:B------:R-:W-:Y:S01]  /*0a80*/  ISETP.GE.AND P0, PT, R19, R8, PT ;  /* 0x000000081300720c */ /* 0x000fe20003f06270 */
[----:B---3--:R-:W1:Y:S08]  /*0a90*/  I2F.F64.U32 R24, R29 ;  /* 0x0000001d00187312 */ /* 0x008e700000201800 */
[----:B----4-:R-:W3:Y:S01]  /*0aa0*/  I2F.F64.U32 R22, R20 ;  /* 0x0000001400167312 */ /* 0x010ee20000201800 */
[----:B-1----:R-:W-:-:S07]  /*0ab0*/  DMUL R24, R24, R2 ;  /* 0x0000000218187228 */ /* 0x002fce0000000000 */
[----:B--2---:R-:W1:Y:S01]  /*0ac0*/  I2F.F64.U32 R26, R18 ;  /* 0x00000012001a7312 */ /* 0x004e620000201800 */
[----:B---3--:R-:W-:-:S07]  /*0ad0*/  DFMA R22, R14, R22, R24 ;  /* 0x000000160e16722b */ /* 0x008fce0000000018 */
[----:B-----5:R-:W2:Y:S01]  /*0ae0*/  I2F.F64.U32 R24, R28 ;  /* 0x0000001c00187312 */ /* 0x020ea20000201800 */
[----:B-1----:R-:W-:-:S08]  /*0af0*/  DFMA R22, R26, R4, R22 ;  /* 0x000000041a16722b */ /* 0x002fd00000000016 */
[----:B--2---:R-:W-:-:S10]  /*0b00*/  DFMA R22, R24, R6, R22 ;  /* 0x000000061816722b */ /* 0x004fd40000000016 */
[----:B------:R-:W1:Y:S02]  /*0b10*/  F2I.U32.F64.TRUNC R23, R22 ;  /* 0x0000001600177311 */ /* 0x000e64000030d000 */
[----:B-1----:R3:W-:Y:S01]  /*0b20*/  STG.E desc[UR36][R16.64], R23 ;  /* 0x0000001710007986 */ /* 0x0027e2000c101924 */
[----:B------:R-:W-:Y:S01]  /*0b30*/  IMAD.MOV.U32 R28, RZ, RZ, R18 ;  /* 0x000000ffff1c7224 */ /* 0x000fe200078e0012 */
[----:B------:R-:W-:Y:S06]  /*0b40*/  @!P0 BRA `(.L_x_11) ;  /* 0xfffffffc00b48947 */ /* 0x000fec000383ffff */
.L_x_10:
[----:B------:R-:W-:Y:S05]  /*0b50*/  BSYNC.RECONVERGENT B1 ;  /* 0x0000000000017941 */ /* 0x000fea0003800200 */
.L_x_9:
[----:B------:R-:W1:Y:S01]  /*0b60*/  LDCU UR4, c[0x0][0x3a4] ;  /* 0x00007480ff0477ac */ /* 0x000e620008000800 */
[----:B------:R-:W-:-:S04]  /*0b70*/  IADD3 R9, PT, PT, R0, R9, RZ ;  /* 0x0000000900097210 */ /* 0x000fc80007ffe0ff */
[----:B-1----:R-:W-:-:S13]  /*0b80*/  ISETP.GE.AND P0, PT, R9, UR4, PT ;  /* 0x0000000409007c0c */ /* 0x002fda000bf06270 */
[----:B------:R-:W-:Y:S05]  /*0b90*/  @!P0 BRA `(.L_x_12) ;  /* 0xfffffffc00788947 */ /* 0x000fea000383ffff */
[----:B------:R-:W-:Y:S05]  /*0ba0*/  BRA `(.L_x_7) ;  /* 0x00000004008c7947 */ /* 0x000fea0003800000 */
.L_x_8:
[----:B------:R-:W-:-:S09]  /*0bb0*/  UISETP.NE.AND UP0, UPT, UR5, 0x2, UPT ;  /* 0x000000020500788c */ /* 0x000fd2000bf05270 */
[----:B------:R-:W-:Y:S05]  /*0bc0*/  BRA.U !UP0, `(.L_x_13) ;  /* 0x0000000108e87547 */ /* 0x000fea000b800000 */
.L_x_18:
[----:B-1----:R-:W1:Y:S08]  /*0bd0*/  LDC R8, c[0x0][0x3a0] ;  /* 0x0000e800ff087b82 */ /* 0x002e700000000800 */
[----:B--2---:R-:W2:Y:S08]  /*0be0*/  LDC.64 R10, c[0x0][0x380] ;  /* 0x0000e000ff0a7b82 */ /* 0x004eb00000000a00 */
[----:B---3--:R-:W3:Y:S01]  /*0bf0*/  LDC.64 R12, c[0x0][0x388] ;  /* 0x0000e200ff0c7b82 */ /* 0x008ee20000000a00 */
[----:B-1----:R-:W-:-:S04]  /*0c00*/  IMAD R31, R9, R8, RZ ;  /* 0x00000008091f7224 */ /* 0x002fc800078e02ff */
[----:B--2---:R-:W-:-:S05]  /*0c10*/  IMAD.WIDE R22, R31, 0x4, R10 ;  /* 0x000000041f167825 */ /* 0x004fca00078e020a */
[----:B------:R-:W2:Y:S02]  /*0c20*/  LDG.E R28, desc[UR36][R22.64] ;  /* 0x00000024161c7981 */ /* 0x000ea4000c1e1900 */
[----:B--2---:R-:W1:Y:S02]  /*0c30*/  I2F.F64.U32 R16, R28 ;  /* 0x0000001c00107312 */ /* 0x004e640000201800 */
[----:B-1----:R-:W-:Y:S01]  /*0c40*/  DMUL R24, R14, R16 ;  /* 0x000000100e187228 */ /* 0x002fe20000000000 */
[----:B---3--:R-:W-:-:S09]  /*0c50*/  IMAD.WIDE R16, R31, 0x4, R12 ;  /* 0x000000041f107825 */ /* 0x008fd200078e020c */
[----:B------:R-:W1:Y:S02]  /*0c60*/  F2I.U32.F64.TRUNC R25, R24 ;  /* 0x0000001800197311 */ /* 0x000e64000030d000 */
[----:B-1----:R1:W-:Y:S04]  /*0c70*/  STG.E desc[UR36][R16.64], R25 ;  /* 0x0000001910007986 */ /* 0x0023e8000c101924 */
[----:B------:R-:W2:Y:S02]  /*0c80*/  LDG.E R29, desc[UR36][R22.64+0x4] ;  /* 0x00000424161d7981 */ /* 0x000ea4000c1e1900 */
[----:B------:R-:W3:Y:S01]  /*0c90*/  I2F.F64.U32 R18, R25 ;  /* 0x0000001900127312 */ /* 0x000ee20000201800 */
[----:B------:R-:W-:Y:S01]  /*0ca0*/  ISETP.GE.U32.AND P0, PT, R8, 0x4, PT ;  /* 0x000000040800780c */ /* 0x000fe20003f06070 */
[----:B------:R-:W-:-:S05]  /*0cb0*/  VIADD R31, R31, 0x3 ;  /* 0x000000031f1f7836 */ /* 0x000fca0000000000 */
[----:B------:R-:W-:Y:S01]  /*0cc0*/  ISETP.GE.AND P1, PT, R31, R8, PT ;  /* 0x000000081f00720c */ /* 0x000fe20003f26270 */
[----:B---3--:R-:W-:Y:S01]  /*0cd0*/  DMUL R26, R18, R2 ;  /* 0x00000002121a7228 */ /* 0x008fe20000000000 */
[----:B--2---:R-:W2:Y:S07]  /*0ce0*/  I2F.F64.U32 R20, R29 ;  /* 0x0000001d00147312 */ /* 0x004eae0000201800 */
[----:B--2---:R-:W-:-:S10]  /*0cf0*/  DFMA R20, R14, R20, R26 ;  /* 0x000000140e14722b */ /* 0x004fd4000000001a */
[----:B------:R-:W2:Y:S02]  /*0d00*/  F2I.U32.F64.TRUNC R21, R20 ;  /* 0x0000001400157311 */ /* 0x000ea4000030d000 */
[----:B--2---:R1:W-:Y:S01]  /*0d10*/  STG.E desc[UR36][R16.64+0x4], R21 ;  /* 0x0000041510007986 */ /* 0x0043e2000c101924 */
[----:B------:R-:W-:Y:S05]  /*0d20*/  @!P0 BRA `(.L_x_14) ;  /* 0x0000000000208947 */ /* 0x000fea0003800000 */
[----:B------:R-:W1:Y:S01]  /*0d30*/  LDG.E R22, desc[UR36][R22.64+0x8] ;  /* 0x0000082416167981 */ /* 0x000e62000c1e1900 */
[----:B------:R-:W2:Y:S02]  /*0d40*/  I2F.F64.U32 R26, R21 ;  /* 0x00000015001a7312 */ /* 0x000ea40000201800 */
[----:B--2---:R-:W-:-:S06]  /*0d50*/  DMUL R26, R26, R2 ;  /* 0x000000021a1a7228 */ /* 0x004fcc0000000000 */
[----:B-1----:R-:W1:Y:S02]  /*0d60*/  I2F.F64.U32 R24, R22 ;  /* 0x0000001600187312 */ /* 0x002e640000201800 */
[----:B-1----:R-:W-:-:S08]  /*0d70*/  DFMA R24, R14, R24, R26 ;  /* 0x000000180e18722b */ /* 0x002fd0000000001a */
[----:B------:R-:W-:-:S10]  /*0d80*/  DFMA R24, R18, R4, R24 ;  /* 0x000000041218722b */ /* 0x000fd40000000018 */
[----:B------:R-:W1:Y:S02]  /*0d90*/  F2I.U32.F64.TRUNC R25, R24 ;  /* 0x0000001800197311 */ /* 0x000e64000030d000 */
[----:B-1----:R2:W-:Y:S02]  /*0da0*/  STG.E desc[UR36][R16.64+0x8], R25 ;  /* 0x0000081910007986 */ /* 0x0025e4000c101924 */
.L_x_14:
[----:B------:R-:W-:Y:S04]  /*0db0*/  BSSY.RECONVERGENT B1, `(.L_x_15) ;  /* 0x0000016000017945 */ /* 0x000fe80003800200 */
[----:B------:R-:W-:Y:S05]  /*0dc0*/  @P1 BRA `(.L_x_16) ;  /* 0x0000000000501947 */ /* 0x000fea0003800000 */
[----:B------:R-:W-:-:S07]  /*0dd0*/  MOV R19, R31 ;  /* 0x0000001f00137202 */ /* 0x000fce0000000f00 */
.L_x_17:
[----:B-123--:R-:W-:-:S05]  /*0de0*/  IMAD.WIDE R16, R19, 0x4, R12 ;  /* 0x0000000413107825 */ /* 0x00efca00078e020c */
[----:B------:R-:W2:Y:S01]  /*0df0*/  LDG.E R18, desc[UR36][R16.64+-0x4] ;  /* 0xfffffc2410127981 */ /* 0x000ea2000c1e1900 */
[----:B------:R-:W-:-:S03]  /*0e00*/  IMAD.WIDE R22, R19, 0x4, R10 ;  /* 0x0000000413167825 */ /* 0x000fc600078e020a */
[----:B------:R-:W3:Y:S04]  /*0e10*/  LDG.E R28, desc[UR36][R16.64+-0xc] ;  /* 0xfffff424101c7981 */ /* 0x000ee8000c1e1900 */
[----:B------:R-:W4:Y:S01]  /*0e20*/  LDG.E R22, desc[UR36][R22.64] ;  /* 0x0000002416167981 */ /* 0x000f22000c1e1900 */
[----:B------:R-:W-:Y:S01]  /*0e30*/  I2F.F64.U32 R20, R21 ;  /* 0x0000001500147312 */ /* 0x000fe20000201800 */
[----:B------:R-:W-:-:S05]  /*0e40*/  VIADD R19, R19, 0x1 ;  /* 0x0000000113137836 */ /* 0x000fca0000000000 */
[----:B------:R-:W-:Y:S02]  /*0e50*/  ISETP.GE.AND P0, PT, R19, R8, PT ;  /* 0x000000081300720c */ /* 0x000fe40003f06270 */
[----:B--2---:R-:W1:Y:S08]  /*0e60*/  I2F.F64.U32 R26, R18 ;  /* 0x00000012001a7312 */ /* 0x004e700000201800 */
[----:B----4-:R-:W2:Y:S01]  /*0e70*/  I2F.F64.U32 R24, R22 ;  /* 0x0000001600187312 */ /* 0x010ea20000201800 */
[----:B-1----:R-:W-:-:S08]  /*0e80*/  DMUL R26, R26, R2 ;  /* 0x000000021a1a7228 */ /* 0x002fd00000000000 */
[----:B--2---:R-:W-:Y:S02]  /*0e90*/  DFMA R24, R14, R24, R26 ;  /* 0x000000180e18722b */ /* 0x004fe4000000001a */
[----:B---3--:R-:W1:Y:S06]  /*0ea0*/  I2F.F64.U32 R26, R28 ;  /* 0x0000001c001a7312 */ /* 0x008e6c0000201800 */
[----:B------:R-:W-:-:S08]  /*0eb0*/  DFMA R24, R20, R4, R24 ;  /* 0x000000041418722b */ /* 0x000fd00000000018 */
[----:B-1----:R-:W-:-:S10]  /*0ec0*/  DFMA R24, R26, R6, R24 ;  /* 0x000000061a18722b */ /* 0x002fd40000000018 */
[----:B------:R-:W1:Y:S02]  /*0ed0*/  F2I.U32.F64.TRUNC R25, R24 ;  /* 0x0000001800197311 */ /* 0x000e64000030d000 */
[----:B-1----:R3:W-:Y:S01]  /*0ee0*/  STG.E desc[UR36][R16.64], R25 ;  /* 0x0000001910007986 */ /* 0x0027e2000c101924 */
[----:B------:R-:W-:Y:S01]  /*0ef0*/  MOV R21, R18 ;  /* 0x0000001200157202 */ /* 0x000fe20000000f00 */
[----:B------:R-:W-:Y:S06]  /*0f00*/  @!P0 BRA `(.L_x_17) ;  /* 0xfffffffc00b48947 */ /* 0x000fec000383ffff */
.L_x_16:
[----:B------:R-:W-:Y:S05]  /*0f10*/  BSYNC.RECONVERGENT B1 ;  /* 0x0000000000017941 */ /* 0x000fea0003800200 */
.L_x_15:
[----:B------:R-:W4:Y:S01]  /*0f20*/  LDCU UR4, c[0x0][0x3a4] ;  /* 0x00007480ff0477ac */ /* 0x000f220008000800 */
[----:B------:R-:W-:-:S05]  /*0f30*/  IMAD.IADD R9, R0, 0x1, R9 ;  /* 0x0000000100097824 */ /* 0x000fca00078e0209 */
[----:B----4-:R-:W-:-:S13]  /*0f40*/  ISETP.GE.AND P0, PT, R9, UR4, PT ;  /* 0x0000000409007c0c */ /* 0x010fda000bf06270 */
[----:B------:R-:W-:Y:S05]  /*0f50*/  @!P0 BRA `(.L_x_18) ;  /* 0xfffffffc001c8947 */ /* 0x000fea000383ffff */
[----:B------:R-:W-:Y:S05]  /*0f60*/  BRA `(.L_x_7) ;  /* 0x00000000009c7947 */ /* 0x000fea0003800000 */
.L_x_13:
[----:B-1----:R-:W1:Y:S01]  /*0f70*/  LDC.64 R10, c[0x0][0x380] ;  /* 0x0000e000ff0a7b82 */ /* 0x002e620000000a00 */
[----:B--2---:R-:W-:-:S07]  /*0f80*/  SHF.L.U32 R23, R9, 0x1, RZ ;  /* 0x0000000109177819 */ /* 0x004fce00000006ff */
[----:B------:R-:W2:Y:S01]  /*0f90*/  LDC.64 R12, c[0x0][0x388] ;  /* 0x0000e200ff0c7b82 */ /* 0x000ea20000000a00 */
[----:B-1----:R-:W-:-:S06]  /*0fa0*/  IMAD.WIDE R16, R23, 0x4, R10 ;  /* 0x0000000417107825 */ /* 0x002fcc00078e020a */
[----:B------:R-:W3:Y:S01]  /*0fb0*/  LDG.E R16, desc[UR36][R16.64] ;  /* 0x0000002410107981 */ /* 0x000ee2000c1e1900 */
[----:B------:R-:W-:Y:S01]  /*0fc0*/  ISETP.GT.AND P0, PT, R9, -0x1, PT ;  /* 0xffffffff0900780c */ /* 0x000fe20003f04270 */
[----:B--2---:R-:W-:Y:S01]  /*0fd0*/  IMAD.WIDE R20, R23, 0x4, R12 ;  /* 0x0000000417147825 */ /* 0x004fe200078e020c */
[----:B------:R-:W-:Y:S01]  /*0fe0*/  BSSY.RECONVERGENT B1, `(.L_x_19) ;  /* 0x000001b000017945 */ /* 0x000fe20003800200 */
[----:B---3--:R-:W1:Y:S02]  /*0ff0*/  I2F.F64.U32 R18, R16 ;  /* 0x0000001000127312 */ /* 0x008e640000201800 */
[----:B-1----:R-:W-:-:S10]  /*1000*/  DMUL R18, R14, R18 ;  /* 0x000000120e127228 */ /* 0x002fd40000000000 */
[----:B------:R-:W1:Y:S02]  /*1010*/  F2I.U32.F64.TRUNC R19, R18 ;  /* 0x0000001200137311 */ /* 0x000e64000030d000 */
[----:B-1----:R1:W-:Y:S01]  /*1020*/  STG.E desc[UR36][R20.64], R19 ;  /* 0x0000001314007986 */ /* 0x0023e2000c101924 */
[----:B------:R-:W-:Y:S05]  /*1030*/  @P0 BRA `(.L_x_20) ;  /* 0x0000000000540947 */ /* 0x000fea0003800000 */
[----:B------:R-:W-:Y:S01]  /*1040*/  IMAD.MOV.U32 R18, RZ, RZ, R19 ;  /* 0x000000ffff127224 */ /* 0x000fe200078e0013 */
[----:B-1----:R-:W-:-:S07]  /*1050*/  IADD3 R19, PT, PT, R23, 0x3, RZ ;  /* 0x0000000317137810 */ /* 0x002fce0007ffe0ff */
.L_x_21:
[----:B--2---:R-:W-:-:S05]  /*1060*/  IMAD.WIDE R16, R19, 0x4, R12 ;  /* 0x0000000413107825 */ /* 0x004fca00078e020c */
[----:B------:R-:W2:Y:S01]  /*1070*/  LDG.E R28, desc[UR36][R16.64+-0x4] ;  /* 0xfffffc24101c7981 */ /* 0x000ea2000c1e1900 */
[----:B------:R-:W-:-:S03]  /*1080*/  IMAD.WIDE R20, R19, 0x4, R10 ;  /* 0x0000000413147825 */ /* 0x000fc600078e020a */
[----:B------:R-:W3:Y:S04]  /*1090*/  LDG.E R8, desc[UR36][R16.64+-0x8] ;  /* 0xfffff82410087981 */ /* 0x000ee8000c1e1900 */
[----:B------:R-:W4:Y:S01]  /*10a0*/  LDG.E R20, desc[UR36][R20.64] ;  /* 0x0000002414147981 */ /* 0x000f22000c1e1900 */
[C---:B------:R-:W-:Y:S01]  /*10b0*/  ISETP.GE.AND P0, PT, R19.reuse, 0x1, PT ;  /* 0x000000011300780c */ /* 0x040fe20003f06270 */
[----:B------:R-:W-:Y:S01]  /*10c0*/  VIADD R19, R19, 0x1 ;  /* 0x0000000113137836 */ /* 0x000fe20000000000 */
[----:B--2---:R-:W1:Y:S08]  /*10d0*/  I2F.F64.U32 R24, R28 ;  /* 0x0000001c00187312 */ /* 0x004e700000201800 */
[----:B----4-:R-:W2:Y:S01]  /*10e0*/  I2F.F64.U32 R22, R20 ;  /* 0x0000001400167312 */ /* 0x010ea20000201800 */
[----:B-1----:R-:W-:-:S07]  /*10f0*/  DMUL R24, R24, R2 ;  /* 0x0000000218187228 */ /* 0x002fce0000000000 */
[----:B---3--:R-:W1:Y:S01]  /*1100*/  I2F.F64.U32 R26, R8 ;  /* 0x00000008001a7312 */ /* 0x008e620000201800 */
[----:B--2---:R-:W-:-:S07]  /*1110*/  DFMA R22, R14, R22, R24 ;  /* 0x000000160e16722b */ /* 0x004fce0000000018 */
[----:B------:R-:W2:Y:S01]  /*1120*/  I2F.F64.U32 R24, R18 ;  /* 0x0000001200187312 */ /* 0x000ea20000201800 */
[----:B-1----:R-:W-:-:S08]  /*1130*/  DFMA R22, R26, R4, R22 ;  /* 0x000000041a16722b */ /* 0x002fd00000000016 */
[----:B--2---:R-:W-:-:S10]  /*1140*/  DFMA R22, R24, R6, R22 ;  /* 0x000000061816722b */ /* 0x004fd40000000016 */
[----:B------:R-:W1:Y:S02]  /*1150*/  F2I.U32.F64.TRUNC R23, R22 ;  /* 0x0000001600177311 */ /* 0x000e64000030d000 */
[----:B-1----:R2:W-:Y:S01]  /*1160*/  STG.E desc[UR36][R16.64], R23 ;  /* 0x0000001710007986 */ /* 0x0025e2000c101924 */
[----:B------:R-:W-:Y:S01]  /*1170*/  MOV R18, R8 ;  /* 0x0000000800127202 */ /* 0x000fe20000000f00 */
[----:B------:R-:W-:Y:S06]  /*1180*/  @!P0 BRA `(.L_x_21) ;  /* 0xfffffffc00b48947 */ /* 0x000fec000383ffff */
.L_x_20:
[----:B------:R-:W-:Y:S05]  /*1190*/  BSYNC.RECONVERGENT B1 ;  /* 0x0000000000017941 */ /* 0x000fea0003800200 */
.L_x_19:
[----:B------:R-:W3:Y:S01]  /*11a0*/  LDCU UR4, c[0x0][0x3a4] ;  /* 0x00007480ff0477ac */ /* 0x000ee20008000800 */
[----:B------:R-:W-:-:S05]  /*11b0*/  IMAD.IADD R9, R0, 0x1, R9 ;  /* 0x0000000100097824 */ /* 0x000fca00078e0209 */
[----:B---3--:R-:W-:-:S13]  /*11c0*/  ISETP.GE.AND P0, PT, R9, UR4, PT ;  /* 0x0000000409007c0c */ /* 0x008fda000bf06270 */
[----:B------:R-:W-:Y:S05]  /*11d0*/  @!P0 BRA `(.L_x_13) ;  /* 0xfffffffc00648947 */ /* 0x000fea000383ffff */
.L_x_7:
[----:B------:R-:W-:Y:S05]  /*11e0*/  BSYNC.RECONVERGENT B0 ;  /* 0x0000000000007941 */ /* 0x000fea0003800200 */
.L_x_6:
[----:B------:R-:W4:Y:S01]  /*11f0*/  LDCU UR4, c[0x0][0x3a8] ;  /* 0x00007500ff0477ac */ /* 0x000f220008000800 */
[----:B------:R-:W-:Y:S01]  /*1200*/  BSSY.RECONVERGENT B0, `(.L_x_22) ;  /* 0x0000096000007945 */ /* 0x000fe20003800200 */
[----:B----4-:R-:W-:-:S09]  /*1210*/  UISETP.GT.AND UP0, UPT, UR4, -0x1, UPT ;  /* 0xffffffff0400788c */ /* 0x010fd2000bf04270 */
[----:B------:R-:W-:Y:S05]  /*1220*/  BRA.U UP0, `(.L_x_23) ;  /* 0x00000009004c7547 */ /* 0x000fea000b800000 */
[----:B------:R-:W4:Y:S01]  /*1230*/  S2R R0, SR_TID.X ;  /* 0x0000000000007919 */ /* 0x000f220000002100 */
[----:B------:R-:W4:Y:S01]  /*1240*/  S2UR UR4, SR_CTAID.X ;  /* 0x00000000000479c3 */ /* 0x000f220000002500 */
[----:B------:R-:W5:Y:S07]  /*1250*/  LDCU UR5, c[0x0][0x3a4] ;  /* 0x00007480ff0577ac */ /* 0x000f6e0008000800 */
[----:B------:R-:W4:Y:S02]  /*1260*/  LDC R9, c[0x0][0x360] ;  /* 0x0000d800ff097b82 */ /* 0x000f240000000800 */
[----:B----4-:R-:W-:-:S05]  /*1270*/  IMAD R0, R9, UR4, R0 ;  /* 0x0000000409007c24 */ /* 0x010fca000f8e0200 */
[----:B-----5:R-:W-:-:S13]  /*1280*/  ISETP.GE.AND P0, PT, R0, UR5, PT ;  /* 0x0000000500007c0c */ /* 0x020fda000bf06270 */
[----:B------:R-:W-:Y:S05]  /*1290*/  @P0 BRA `(.L_x_23) ;  /* 0x0000000800300947 */ /* 0x000fea0003800000 */
[----:B------:R-:W4:Y:S01]  /*12a0*/  LDCU UR5, c[0x0][0x3a0] ;  /* 0x00007400ff0577ac */ /* 0x000f220008000800 */
[----:B------:R-:W5:Y:S01]  /*12b0*/  LDCU UR4, c[0x0][0x370] ;  /* 0x00006e00ff0477ac */ /* 0x000f620008000800 */
[----:B----4-:R-:W-:Y:S01]  /*12c0*/  UISETP.GT.AND UP0, UPT, UR5, 0x1, UPT ;  /* 0x000000010500788c */ /* 0x010fe2000bf04270 */
[----:B-----5:R-:W-:-:S08]  /*12d0*/  IMAD R9, R9, UR4, RZ ;  /* 0x0000000409097c24 */ /* 0x020fd0000f8e02ff */
[----:B------:R-:W-:Y:S05]  /*12e0*/  BRA.U UP0, `(.L_x_24) ;  /* 0x0000000100847547 */ /* 0x000fea000b800000 */
.L_x_28:
[----:B-1----:R-:W1:Y:S01]  /*12f0*/  LDC R19, c[0x0][0x3a0] ;  /* 0x0000e800ff137b82 */ /* 0x002e620000000800 */
[----:B------:R-:W-:Y:S01]  /*1300*/  BSSY.RECONVERGENT B1, `(.L_x_25) ;  /* 0x000001a000017945 */ /* 0x000fe20003800200 */
[----:B-1----:R-:W-:-:S05]  /*1310*/  IMAD R19, R0, R19, R19 ;  /* 0x0000001300137224 */ /* 0x002fca00078e0213 */
[----:B------:R-:W-:-:S13]  /*1320*/  ISETP.GE.AND P0, PT, R19, 0x4, PT ;  /* 0x000000041300780c */ /* 0x000fda0003f06270 */
[----:B------:R-:W-:Y:S05]  /*1330*/  @!P0 BRA `(.L_x_26) ;  /* 0x0000000000588947 */ /* 0x000fea0003800000 */
[----:B------:R-:W1:Y:S01]  /*1340*/  LDC.64 R10, c[0x0][0x380] ;  /* 0x0000e000ff0a7b82 */ /* 0x000e620000000a00 */
[----:B------:R-:W-:-:S07]  /*1350*/  IADD3 R19, PT, PT, R19, -0x4, RZ ;  /* 0xfffffffc13137810 */ /* 0x000fce0007ffe0ff */
[----:B------:R-:W4:Y:S02]  /*1360*/  LDC.64 R12, c[0x0][0x388] ;  /* 0x0000e200ff0c7b82 */ /* 0x000f240000000a00 */
.L_x_27:
[----:B-1234-:R-:W-:-:S05]  /*1370*/  IMAD.WIDE.U32 R16, R19, 0x4, R12 ;  /* 0x0000000413107825 */ /* 0x01efca00078e000c */
[----:B------:R-:W2:Y:S01]  /*1380*/  LDG.E R8, desc[UR36][R16.64+0x4] ;  /* 0x0000042410087981 */ /* 0x000ea2000c1e1900 */
[----:B-1----:R-:W-:-:S03]  /*1390*/  IMAD.WIDE.U32 R20, R19, 0x4, R10 ;  /* 0x0000000413147825 */ /* 0x002fc600078e000a */
[----:B------:R-:W3:Y:S04]  /*13a0*/  LDG.E R26, desc[UR36][R16.64+0x8] ;  /* 0x00000824101a7981 */ /* 0x000ee8000c1e1900 */
[----:B------:R-:W4:Y:S04]  /*13b0*/  LDG.E R20, desc[UR36][R20.64] ;  /* 0x0000002414147981 */ /* 0x000f28000c1e1900 */
[----:B------:R-:W5:Y:S01]  /*13c0*/  LDG.E R18, desc[UR36][R16.64+0xc] ;  /* 0x00000c2410127981 */ /* 0x000f62000c1e1900 */
[C---:B------:R-:W-:Y:S01]  /*13d0*/  ISETP.NE.AND P0, PT, R19.reuse, RZ, PT ;  /* 0x000000ff1300720c */ /* 0x040fe20003f05270 */
[----:B------:R-:W-:Y:S01]  /*13e0*/  VIADD R19, R19, 0xffffffff ;  /* 0xffffffff13137836 */ /* 0x000fe20000000000 */
[----:B--2---:R-:W1:Y:S08]  /*13f0*/  I2F.F64.U32 R24, R8 ;  /* 0x0000000800187312 */ /* 0x004e700000201800 */
[----:B----4-:R-:W2:Y:S01]  /*1400*/  I2F.F64.U32 R22, R20 ;  /* 0x0000001400167312 */ /* 0x010ea20000201800 */
[----:B-1----:R-:W-:-:S07]  /*1410*/  DMUL R24, R24, R2 ;  /* 0x0000000218187228 */ /* 0x002fce0000000000 */
[----:B---3--:R-:W1:Y:S01]  /*1420*/  I2F.F64.U32 R26, R26 ;  /* 0x0000001a001a7312 */ /* 0x008e620000201800 */
[----:B--2---:R-:W-:-:S07]  /*1430*/  DFMA R22, R14, R22, R24 ;  /* 0x000000160e16722b */ /* 0x004fce0000000018 */
[----:B-----5:R-:W2:Y:S01]  /*1440*/  I2F.F64.U32 R24, R18 ;  /* 0x0000001200187312 */ /* 0x020ea20000201800 */
[----:B-1----:R-:W-:-:S08]  /*1450*/  DFMA R22, R26, R4, R22 ;  /* 0x000000041a16722b */ /* 0x002fd00000000016 */
[----:B--2---:R-:W-:-:S10]  /*1460*/  DFMA R22, R24, R6, R22 ;  /* 0x000000061816722b */ /* 0x004fd40000000016 */
[----:B------:R-:W1:Y:S02]  /*1470*/  F2I.U32.F64.TRUNC R23, R22 ;  /* 0x0000001600177311 */ /* 0x000e64000030d000 */
[----:B-1----:R1:W-:Y:S01]  /*1480*/  STG.E desc[UR36][R16.64], R23 ;  /* 0x0000001710007986 */ /* 0x0023e2000c101924 */
[----:B------:R-:W-:Y:S05]  /*1490*/  @P0 BRA `(.L_x_27) ;  /* 0xfffffffc00b40947 */ /* 0x000fea000383ffff */
.L_x_26:
[----:B------:R-:W-:Y:S05]  /*14a0*/  BSYNC.RECONVERGENT B1 ;  /* 0x0000000000017941 */ /* 0x000fea0003800200 */
.L_x_25:
[----:B------:R-:W4:Y:S01]  /*14b0*/  LDCU UR4, c[0x0][0x3a4] ;  /* 0x00007480ff0477ac */ /* 0x000f220008000800 */
[----:B------:R-:W-:-:S04]  /*14c0*/  IADD3 R0, PT, PT, R9, R0, RZ ;  /* 0x0000000009007210 */ /* 0x000fc80007ffe0ff */
[----:B----4-:R-:W-:-:S13]  /*14d0*/  ISETP.GE.AND P0, PT, R0, UR4, PT ;  /* 0x0000000400007c0c */ /* 0x010fda000bf06270 */
[----:B------:R-:W-:Y:S05]  /*14e0*/  @!P0 BRA `(.L_x_28) ;  /* 0xfffffffc00808947 */ /* 0x000fea000383ffff */
[----:B------:R-:W-:Y:S05]  /*14f0*/  BRA `(.L_x_23) ;  /* 0x0000000400987947 */ /* 0x000fea0003800000 */
.L_x_24:
[----:B------:R-:W-:-:S09]  /*1500*/  UISETP.NE.AND UP0, UPT, UR5, 0x2, UPT ;  /* 0x000000020500788c */ /* 0x000fd2000bf05270 */
[----:B------:R-:W-:Y:S05]  /*1510*/  BRA.U !UP0, `(.L_x_29) ;  /* 0x0000000108f07547 */ /* 0x000fea000b800000 */
.L_x_34:
[----:B-1----:R-:W1:Y:S08]  /*1520*/  LDC R31, c[0x0][0x3a0] ;  /* 0x0000e800ff1f7b82 */ /* 0x002e700000000800 */
[----:B------:R-:W4:Y:S08]  /*1530*/  LDC.64 R10, c[0x0][0x380] ;  /* 0x0000e000ff0a7b82 */ /* 0x000f300000000a00 */
[----:B------:R-:W5:Y:S01]  /*1540*/  LDC.64 R12, c[0x0][0x388] ;  /* 0x0000e200ff0c7b82 */ /* 0x000f620000000a00 */
[----:B-123--:R-:W-:-:S04]  /*1550*/  IMAD R17, R0, R31, R31 ;  /* 0x0000001f00117224 */ /* 0x00efc800078e021f */
[----:B----4-:R-:W-:-:S05]  /*1560*/  IMAD.WIDE R22, R17, 0x4, R10 ;  /* 0x0000000411167825 */ /* 0x010fca00078e020a */
[----:B------:R-:W2:Y:S02]  /*1570*/  LDG.E R8, desc[UR36][R22.64+-0x4] ;  /* 0xfffffc2416087981 */ /* 0x000ea4000c1e1900 */
[----:B--2---:R-:W1:Y:S02]  /*1580*/  I2F.F64.U32 R18, R8 ;  /* 0x0000000800127312 */ /* 0x004e640000201800 */
[----:B-1----:R-:W-:Y:S01]  /*1590*/  DMUL R24, R14, R18 ;  /* 0x000000120e187228 */ /* 0x002fe20000000000 */
[----:B-----5:R-:W-:-:S09]  /*15a0*/  IMAD.WIDE R18, R17, 0x4, R12 ;  /* 0x0000000411127825 */ /* 0x020fd200078e020c */
[----:B------:R-:W1:Y:S02]  /*15b0*/  F2I.U32.F64.TRUNC R25, R24 ;  /* 0x0000001800197311 */ /* 0x000e64000030d000 */
[----:B-1----:R1:W-:Y:S04]  /*15c0*/  STG.E desc[UR36][R18.64+-0x4], R25 ;  /* 0xfffffc1912007986 */ /* 0x0023e8000c101924 */
[----:B------:R-:W2:Y:S02]  /*15d0*/  LDG.E R16, desc[UR36][R22.64+-0x8] ;  /* 0xfffff82416107981 */ /* 0x000ea4000c1e1900 */
[----:B------:R-:W3:Y:S01]  /*15e0*/  I2F.F64.U32 R20, R25 ;  /* 0x0000001900147312 */ /* 0x000ee20000201800 */
[----:B------:R-:W-:Y:S02]  /*15f0*/  ISETP.GE.U32.AND P1, PT, R31, 0x4, PT ;  /* 0x000000041f00780c */ /* 0x000fe40003f26070 */
[----:B------:R-:W-:Y:S01]  /*1600*/  ISETP.GE.AND P0, PT, R17, 0x4, PT ;  /* 0x000000041100780c */ /* 0x000fe20003f06270 */
[----:B---3--:R-:W-:-:S04]  /*1610*/  DMUL R28, R20, R2 ;  /* 0x00000002141c7228 */ /* 0x008fc80000000000 */
[----:B--2---:R-:W2:Y:S04]  /*1620*/  I2F.F64.U32 R26, R16 ;  /* 0x00000010001a7312 */ /* 0x004ea80000201800 */
[----:B--2---:R-:W-:-:S06]  /*1630*/  DFMA R26, R14, R26, R28 ;  /* 0x0000001a0e1a722b */ /* 0x004fcc000000001c */
        /* <DEDUP_REMOVED lines=11> */
.L_x_30:
[----:B------:R-:W-:Y:S04]  /*16f0*/  BSSY.RECONVERGENT B1, `(.L_x_31) ;  /* 0x0000019000017945 */ /* 0x000fe80003800200 */
[----:B------:R-:W-:Y:S05]  /*1700*/  @!P0 BRA `(.L_x_32) ;  /* 0x00000000005c8947 */ /* 0x000fea0003800000 */
[----:B------:R-:W-:-:S04]  /*1710*/  VIADD R21, R17, 0xfffffffe ;  /* 0xfffffffe11157836 */ /* 0x000fc80000000000 */
[----:B------:R-:W-:-:S05]  /*1720*/  IMAD.WIDE.U32 R20, R21, 0x4, R12 ;  /* 0x0000000415147825 */ /* 0x000fca00078e000c */
[----:B-12---:R1:W5:Y:S01]  /*1730*/  LDG.E R18, desc[UR36][R20.64] ;  /* 0x0000002414127981 */ /* 0x006362000c1e1900 */
[----:B------:R-:W-:-:S07]  /*1740*/  IADD3 R19, PT, PT, R17, -0x4, RZ ;  /* 0xfffffffc11137810 */ /* 0x000fce0007ffe0ff */
.L_x_33:
[----:B---3--:R-:W-:-:S05]  /*1750*/  IMAD.WIDE.U32 R16, R19, 0x4, R12 ;  /* 0x0000000413107825 */ /* 0x008fca00078e000c */
[----:B------:R-:W2:Y:S01]  /*1760*/  LDG.E R8, desc[UR36][R16.64+0x4] ;  /* 0x0000042410087981 */ /* 0x000ea2000c1e1900 */
[----:B-1----:R-:W-:-:S03]  /*1770*/  IMAD.WIDE.U32 R20, R19, 0x4, R10 ;  /* 0x0000000413147825 */ /* 0x002fc600078e000a */
[----:B------:R-:W3:Y:S04]  /*1780*/  LDG.E R28, desc[UR36][R16.64+0xc] ;  /* 0x00000c24101c7981 */ /* 0x000ee8000c1e1900 */
[----:B------:R-:W4:Y:S01]  /*1790*/  LDG.E R20, desc[UR36][R20.64] ;  /* 0x0000002414147981 */ /* 0x000f22000c1e1900 */
[----:B-----5:R-:W-:Y:S01]  /*17a0*/  I2F.F64.U32 R26, R18 ;  /* 0x00000012001a7312 */ /* 0x020fe20000201800 */
[C---:B------:R-:W-:Y:S01]  /*17b0*/  ISETP.NE.AND P0, PT, R19.reuse, RZ, PT ;  /* 0x000000ff1300720c */ /* 0x040fe20003f05270 */
[----:B------:R-:W-:-:S06]  /*17c0*/  VIADD R19, R19, 0xffffffff ;  /* 0xffffffff13137836 */ /* 0x000fcc0000000000 */
        /* <DEDUP_REMOVED lines=10> */
[----:B------:R-:W-:Y:S06]  /*1870*/  @P0 BRA `(.L_x_33) ;  /* 0xfffffffc00b40947 */ /* 0x000fec000383ffff */
.L_x_32:
[----:B------:R-:W-:Y:S05]  /*1880*/  BSYNC.RECONVERGENT B1 ;  /* 0x0000000000017941 */ /* 0x000fea0003800200 */
.L_x_31:
[----:B------:R-:W4:Y:S01]  /*1890*/  LDCU UR4, c[0x0][0x3a4] ;  /* 0x00007480ff0477ac */ /* 0x000f220008000800 */
[----:B------:R-:W-:-:S05]  /*18a0*/  IMAD.IADD R0, R9, 0x1, R0 ;  /* 0x0000000109007824 */ /* 0x000fca00078e0200 */
[----:B----4-:R-:W-:-:S13]  /*18b0*/  ISETP.GE.AND P0, PT, R0, UR4, PT ;  /* 0x0000000400007c0c */ /* 0x010fda000bf06270 */
[----:B------:R-:W-:Y:S05]  /*18c0*/  @!P0 BRA `(.L_x_34) ;  /* 0xfffffffc00148947 */ /* 0x000fea000383ffff */
[----:B------:R-:W-:Y:S05]  /*18d0*/  BRA `(.L_x_23) ;  /* 0x0000000000a07947 */ /* 0x000fea0003800000 */
.L_x_29:
[----:B-1----:R-:W1:Y:S01]  /*18e0*/  LDC.64 R10, c[0x0][0x380] ;  /* 0x0000e000ff0a7b82 */ /* 0x002e620000000a00 */
[----:B--23--:R-:W-:-:S07]  /*18f0*/  SHF.L.U32 R23, R0, 0x1, RZ ;  /* 0x0000000100177819 */ /* 0x00cfce00000006ff */
[----:B------:R-:W2:Y:S01]  /*1900*/  LDC.64 R12, c[0x0][0x388] ;  /* 0x0000e200ff0c7b82 */ /* 0x000ea20000000a00 */
[----:B-1----:R-:W-:-:S06]  /*1910*/  IMAD.WIDE R16, R23, 0x4, R10 ;  /* 0x0000000417107825 */ /* 0x002fcc00078e020a */
[----:B------:R-:W3:Y:S01]  /*1920*/  LDG.E R16, desc[UR36][R16.64+0x4] ;  /* 0x0000042410107981 */ /* 0x000ee2000c1e1900 */
[----:B------:R-:W-:Y:S01]  /*1930*/  ISETP.GE.AND P0, PT, R0, 0x1, PT ;  /* 0x000000010000780c */ /* 0x000fe20003f06270 */
[----:B--2---:R-:W-:Y:S01]  /*1940*/  IMAD.WIDE R20, R23, 0x4, R12 ;  /* 0x0000000417147825 */ /* 0x004fe200078e020c */
[----:B------:R-:W-:Y:S01]  /*1950*/  BSSY.RECONVERGENT B1, `(.L_x_35) ;  /* 0x000001c000017945 */ /* 0x000fe20003800200 */
[----:B---3--:R-:W1:Y:S02]  /*1960*/  I2F.F64.U32 R18, R16 ;  /* 0x0000001000127312 */ /* 0x008e640000201800 */
[----:B-1----:R-:W-:-:S10]  /*1970*/  DMUL R18, R14, R18 ;  /* 0x000000120e127228 */ /* 0x002fd40000000000 */
[----:B------:R-:W1:Y:S02]  /*1980*/  F2I.U32.F64.TRUNC R19, R18 ;  /* 0x0000001200137311 */ /* 0x000e64000030d000 */
[----:B-1----:R1:W-:Y:S01]  /*1990*/  STG.E desc[UR36][R20.64+0x4], R19 ;  /* 0x0000041314007986 */ /* 0x0023e2000c101924 */
[----:B------:R-:W-:Y:S05]  /*19a0*/  @!P0 BRA `(.L_x_36) ;  /* 0x0000000000588947 */ /* 0x000fea0003800000 */
[----:B------:R-:W-:-:S05]  /*19b0*/  IMAD.WIDE.U32 R16, R23, 0x4, R12 ;  /* 0x0000000417107825 */ /* 0x000fca00078e000c */
[----:B------:R2:W5:Y:S01]  /*19c0*/  LDG.E R18, desc[UR36][R16.64] ;  /* 0x0000002410127981 */ /* 0x000562000c1e1900 */
[----:B-1----:R-:W-:-:S07]  /*19d0*/  VIADD R19, R23, 0xfffffffe ;  /* 0xfffffffe17137836 */ /* 0x002fce0000000000 */
.L_x_37:
[----:B--23--:R-:W-:-:S05]  /*19e0*/  IMAD.WIDE.U32 R16, R19, 0x4, R12 ;  /* 0x0000000413107825 */ /* 0x00cfca00078e000c */
[----:B------:R-:W2:Y:S01]  /*19f0*/  LDG.E R8, desc[UR36][R16.64+0x4] ;  /* 0x0000042410087981 */ /* 0x000ea2000c1e1900 */
[----:B------:R-:W-:-:S03]  /*1a00*/  IMAD.WIDE.U32 R20, R19, 0x4, R10 ;  /* 0x0000000413147825 */ /* 0x000fc600078e000a */
[----:B------:R-:W3:Y:S04]  /*1a10*/  LDG.E R28, desc[UR36][R16.64+0xc] ;  /* 0x00000c24101c7981 */ /* 0x000ee8000c1e1900 */
[----:B------:R-:W4:Y:S01]  /*1a20*/  LDG.E R20, desc[UR36][R20.64] ;  /* 0x0000002414147981 */ /* 0x000f22000c1e1900 */
[----:B-----5:R-:W-:Y:S01]  /*1a30*/  I2F.F64.U32 R26, R18 ;  /* 0x00000012001a7312 */ /* 0x020fe20000201800 */
[C---:B------:R-:W-:Y:S02]  /*1a40*/  ISETP.GT.AND P0, PT, R19.reuse, RZ, PT ;  /* 0x000000ff1300720c */ /* 0x040fe40003f04270 */
[----:B------:R-:W-:-:S05]  /*1a50*/  IADD3 R19, PT, PT, R19, -0x1, RZ ;  /* 0xffffffff13137810 */ /* 0x000fca0007ffe0ff */
        /* <DEDUP_REMOVED lines=9> */
[----:B------:R-:W-:Y:S01]  /*1af0*/  IMAD.MOV.U32 R18, RZ, RZ, R8 ;  /* 0x000000ffff127224 */ /* 0x000fe200078e0008 */
[----:B------:R-:W-:Y:S06]  /*1b00*/  @P0 BRA `(.L_x_37) ;  /* 0xfffffffc00b40947 */ /* 0x000fec000383ffff */
.L_x_36:
[----:B------:R-:W-:Y:S05]  /*1b10*/  BSYNC.RECONVERGENT B1 ;  /* 0x0000000000017941 */ /* 0x000fea0003800200 */
.L_x_35:
[----:B------:R-:W2:Y:S01]  /*1b20*/  LDCU UR4, c[0x0][0x3a4] ;  /* 0x00007480ff0477ac */ /* 0x000ea20008000800 */
[----:B------:R-:W-:-:S04]  /*1b30*/  IADD3 R0, PT, PT, R9, R0, RZ ;  /* 0x0000000009007210 */ /* 0x000fc80007ffe0ff */
[----:B--2---:R-:W-:-:S13]  /*1b40*/  ISETP.GE.AND P0, PT, R0, UR4, PT ;  /* 0x0000000400007c0c */ /* 0x004fda000bf06270 */
[----:B------:R-:W-:Y:S05]  /*1b50*/  @!P0 BRA `(.L_x_29) ;  /* 0xfffffffc00608947 */ /* 0x000fea000383ffff */
.L_x_23:
[----:B------:R-:W-:Y:S05]  /*1b60*/  BSYNC.RECONVERGENT B0 ;  /* 0x0000000000007941 */ /* 0x000fea0003800200 */
.L_x_22:
[----:B------:R-:W4:Y:S02]  /*1b70*/  LDCU UR4, c[0x0][0x3ac] ;  /* 0x00007580ff0477ac */ /* 0x000f240008000800 */
[----:B----4-:R-:W-:-:S09]  /*1b80*/  UISETP.GE.AND UP0, UPT, UR4, 0x1, UPT ;  /* 0x000000010400788c */ /* 0x010fd2000bf06270 */
[----:B------:R-:W-:Y:S05]  /*1b90*/  BRA.U !UP0, `(.L_x_38) ;  /* 0x0000000d08547547 */ /* 0x000fea000b800000 */
[----:B------:R-:W4:Y:S01]  /*1ba0*/  S2R R0, SR_TID.X ;  /* 0x0000000000007919 */ /* 0x000f220000002100 */
[----:B------:R-:W4:Y:S01]  /*1bb0*/  S2UR UR4, SR_CTAID.X ;  /* 0x00000000000479c3 */ /* 0x000f220000002500 */
[----:B------:R-:W5:Y:S01]  /*1bc0*/  LDCU UR5, c[0x0][0x3a0] ;  /* 0x00007400ff0577ac */ /* 0x000f620008000800 */
[----:B------:R-:W-:Y:S06]  /*1bd0*/  BSSY.RECONVERGENT B0, `(.L_x_38) ;  /* 0x00000d1000007945 */ /* 0x000fec0003800200 */
[----:B------:R-:W4:Y:S02]  /*1be0*/  LDC R9, c[0x0][0x360] ;  /* 0x0000d800ff097b82 */ /* 0x000f240000000800 */
[----:B----4-:R-:W-:-:S05]  /*1bf0*/  IMAD R0, R9, UR4, R0 ;  /* 0x0000000409007c24 */ /* 0x010fca000f8e0200 */
[----:B-----5:R-:W-:-:S13]  /*1c00*/  ISETP.GE.AND P0, PT, R0, UR5, PT ;  /* 0x0000000500007c0c */ /* 0x020fda000bf06270 */
[----:B------:R-:W-:Y:S05]  /*1c10*/  @P0 BRA `(.L_x_39) ;  /* 0x0000000c00300947 */ /* 0x000fea0003800000 */
[----:B------:R-:W4:Y:S02]  /*1c20*/  LDCU UR4, c[0x0][0x370] ;  /* 0x00006e00ff0477ac */ /* 0x000f240008000800 */
[----:B----4-:R-:W-:-:S07]  /*1c30*/  IMAD R9, R9, UR4, RZ ;  /* 0x0000000409097c24 */ /* 0x010fce000f8e02ff */
.L_x_44:
[----:B----4-:R-:W4:Y:S08]  /*1c40*/  LDC R8, c[0x0][0x3a4] ;  /* 0x0000e900ff087b82 */ /* 0x010f300000000800 */
[----:B-123--:R-:W1:Y:S08]  /*1c50*/  LDC.64 R16, c[0x0][0x380] ;  /* 0x0000e000ff107b82 */ /* 0x00ee700000000a00 */
[----:B------:R-:W2:Y:S01]  /*1c60*/  LDC.64 R20, c[0x0][0x388] ;  /* 0x0000e200ff147b82 */ /* 0x000ea20000000a00 */
[----:B----4-:R-:W-:-:S07]  /*1c70*/  ISETP.GE.AND P0, PT, R8, 0x2, PT ;  /* 0x000000020800780c */ /* 0x010fce0003f06270 */
[----:B------:R-:W3:Y:S08]  /*1c80*/  LDC.64 R24, c[0x0][0x388] ;  /* 0x0000e200ff187b82 */ /* 0x000ef00000000a00 */
[----:B------:R-:W4:Y:S01]  /*1c90*/  LDC R11, c[0x0][0x3a0] ;  /* 0x0000e800ff0b7b82 */ /* 0x000f220000000800 */
[----:B-1----:R-:W-:-:S07]  /*1ca0*/  @P0 IMAD.WIDE R16, R0, 0x4, R16 ;  /* 0x0000000400100825 */ /* 0x002fce00078e0210 */
[----:B------:R-:W1:Y:S01]  /*1cb0*/  LDC.64 R22, c[0x0][0x380] ;  /* 0x0000e000ff167b82 */ /* 0x000e620000000a00 */
[----:B------:R-:W5:Y:S01]  /*1cc0*/  @P0 LDG.E R16, desc[UR36][R16.64] ;  /* 0x0000002410100981 */ /* 0x000f62000c1e1900 */
[----:B------:R-:W-:Y:S01]  /*1cd0*/  ISETP.GE.AND P1, PT, R8, 0x3, PT ;  /* 0x000000030800780c */ /* 0x000fe20003f26270 */
[----:B--2---:R-:W-:-:S04]  /*1ce0*/  @P0 IMAD.WIDE R20, R0, 0x4, R20 ;  /* 0x0000000400140825 */ /* 0x004fc800078e0214 */
[----:B----4-:R-:W-:Y:S01]  /*1cf0*/  IMAD.IADD R30, R0, 0x1, R11 ;  /* 0x00000001001e7824 */ /* 0x010fe200078e020b */
[----:B-----5:R-:W2:Y:S02]  /*1d00*/  @P0 I2F.F64.U32 R12, R16 ;  /* 0x00000010000c0312 */ /* 0x020ea40000201800 */
[----:B--2---:R-:W-:-:S05]  /*1d10*/  @P0 DMUL R18, R14, R12 ;  /* 0x0000000c0e120228 */ /* 0x004fca0000000000 */
[----:B---3--:R-:W-:Y:S01]  /*1d20*/  @P1 IMAD.WIDE R12, R0, 0x4, R24 ;  /* 0x00000004000c1825 */ /* 0x008fe200078e0218 */
[----:B------:R-:W2:Y:S03]  /*1d30*/  @P0 F2I.U32.F64.TRUNC R27, R18 ;  /* 0x00000012001b0311 */ /* 0x000ea6000030d000 */
[----:B-1----:R-:W-:Y:S01]  /*1d40*/  @P1 IMAD.WIDE R16, R30, 0x4, R22 ;  /* 0x000000041e101825 */ /* 0x002fe200078e0216 */
[----:B--2---:R1:W-:Y:S04]  /*1d50*/  @P0 STG.E desc[UR36][R20.64], R27 ;  /* 0x0000001b14000986 */ /* 0x0043e8000c101924 */
[----:B------:R-:W2:Y:S04]  /*1d60*/  @P1 LDG.E R10, desc[UR36][R12.64] ;  /* 0x000000240c0a1981 */ /* 0x000ea8000c1e1900 */
[----:B------:R-:W3:Y:S01]  /*1d70*/  @P1 LDG.E R16, desc[UR36][R16.64] ;  /* 0x0000002410101981 */ /* 0x000ee2000c1e1900 */
[----:B------:R-:W-:Y:S01]  /*1d80*/  @P1 IMAD.WIDE R18, R11, 0x4, R12 ;  /* 0x000000040b121825 */ /* 0x000fe200078e020c */
[----:B------:R-:W-:Y:S01]  /*1d90*/  ISETP.GE.AND P0, PT, R8, 0x4, PT ;  /* 0x000000040800780c */ /* 0x000fe20003f06270 */
[----:B--2---:R-:W2:Y:S08]  /*1da0*/  @P1 I2F.F64.U32 R24, R10 ;  /* 0x0000000a00181312 */ /* 0x004eb00000201800 */
[----:B---3--:R-:W3:Y:S01]  /*1db0*/  @P1 I2F.F64.U32 R22, R16 ;  /* 0x0000001000161312 */ /* 0x008ee20000201800 */
[----:B--2---:R-:W-:-:S08]  /*1dc0*/  @P1 DMUL R24, R24, R2 ;  /* 0x0000000218181228 */ /* 0x004fd00000000000 */
[----:B---3--:R-:W-:-:S10]  /*1dd0*/  @P1 DFMA R22, R14, R22, R24 ;  /* 0x000000160e16122b */ /* 0x008fd40000000018 */
[----:B------:R-:W2:Y:S02]  /*1de0*/  @P1 F2I.U32.F64.TRUNC R23, R22 ;  /* 0x0000001600171311 */ /* 0x000ea4000030d000 */
[----:B--2---:R1:W-:Y:S01]  /*1df0*/  @P1 STG.E desc[UR36][R18.64], R23 ;  /* 0x0000001712001986 */ /* 0x0043e2000c101924 */
[----:B------:R-:W-:Y:S05]  /*1e00*/  @!P0 BRA `(.L_x_40) ;  /* 0x0000000800a88947 */ /* 0x000fea0003800000 */
[----:B------:R-:W2:Y:S01]  /*1e10*/  LDC.64 R16, c[0x0][0x388] ;  /* 0x0000e200ff107b82 */ /* 0x000ea20000000a00 */
[----:B------:R-:W-:-:S07]  /*1e20*/  IADD3 R12, PT, PT, R30, R11, RZ ;  /* 0x0000000b1e0c7210 */ /* 0x000fce0007ffe0ff */
[----:B-1----:R-:W1:Y:S01]  /*1e30*/  LDC.64 R18, c[0x0][0x380] ;  /* 0x0000e000ff127b82 */ /* 0x002e620000000a00 */
[----:B------:R-:W-:-:S05]  /*1e40*/  IMAD.MOV R13, RZ, RZ, -R11 ;  /* 0x000000ffff0d7224 */ /* 0x000fca00078e0a0b */
[----:B------:R-:W-:Y:S01]  /*1e50*/  LEA R29, R13, R12, 0x1 ;  /* 0x0000000c0d1d7211 */ /* 0x000fe200078e08ff */
[----:B--2---:R-:W-:-:S05]  /*1e60*/  IMAD.WIDE R20, R30, 0x4, R16 ;  /* 0x000000041e147825 */ /* 0x004fca00078e0210 */
[----:B------:R2:W3:Y:S01]  /*1e70*/  LDG.E R31, desc[UR36][R20.64] ;  /* 0x00000024141f7981 */ /* 0x0004e2000c1e1900 */
[----:B-1----:R-:W-:-:S04]  /*1e80*/  IMAD.WIDE R24, R12, 0x4, R18 ;  /* 0x000000040c187825 */ /* 0x002fc800078e0212 */
[----:B------:R-:W-:Y:S02]  /*1e90*/  IMAD.WIDE R28, R29, 0x4, R16 ;  /* 0x000000041d1c7825 */ /* 0x000fe400078e0210 */
[----:B------:R1:W4:Y:S04]  /*1ea0*/  LDG.E R24, desc[UR36][R24.64] ;  /* 0x0000002418187981 */ /* 0x000328000c1e1900 */
[----:B------:R-:W5:Y:S01]  /*1eb0*/  LDG.E R28, desc[UR36][R28.64] ;  /* 0x000000241c1c7981 */ /* 0x000f62000c1e1900 */
[----:B--2---:R-:W-:-:S04]  /*1ec0*/  IMAD.WIDE R20, R11, 0x4, R20 ;  /* 0x000000040b147825 */ /* 0x004fc800078e0214 */
[C---:B------:R-:W-:Y:S01]  /*1ed0*/  VIADD R10, R8.reuse, 0xfffffffc ;  /* 0xfffffffc080a7836 */ /* 0x040fe20000000000 */
[----:B-1----:R-:W-:-:S04]  /*1ee0*/  IADD3 R25, PT, PT, R8, -0x3, RZ ;  /* 0xfffffffd08197810 */ /* 0x002fc80007ffe0ff */
[----:B------:R-:W-:Y:S02]  /*1ef0*/  ISETP.GE.U32.AND P1, PT, R10, 0x3, PT ;  /* 0x000000030a00780c */ /* 0x000fe40003f26070 */
[----:B------:R-:W-:Y:S01]  /*1f00*/  LOP3.LUT P0, RZ, R25, 0x3, RZ, 0xc0, !PT ;  /* 0x0000000319ff7812 */ /* 0x000fe2000780c0ff */
[----:B---3--:R-:W1:Y:S08]  /*1f10*/  I2F.F64.U32 R26, R31 ;  /* 0x0000001f001a7312 */ /* 0x008e700000201800 */
[----:B----4-:R-:W2:Y:S01]  /*1f20*/  I2F.F64.U32 R22, R24 ;  /* 0x0000001800167312 */ /* 0x010ea20000201800 */
[----:B-1----:R-:W-:-:S07]  /*1f30*/  DMUL R26, R26, R2 ;  /* 0x000000021a1a7228 */ /* 0x002fce0000000000 */
[----:B-----5:R-:W1:Y:S01]  /*1f40*/  I2F.F64.U32 R32, R28 ;  /* 0x0000001c00207312 */ /* 0x020e620000201800 */
[----:B--2---:R-:W-:-:S08]  /*1f50*/  DFMA R22, R14, R22, R26 ;  /* 0x000000160e16722b */ /* 0x004fd0000000001a */
[----:B-1----:R-:W-:-:S06]  /*1f60*/  DFMA R22, R32, R4, R22 ;  /* 0x000000042016722b */ /* 0x002fcc0000000016 */
[----:B------:R-:W1:Y:S02]  /*1f70*/  F2I.U32.F64.TRUNC R33, R22 ;  /* 0x0000001600217311 */ /* 0x000e64000030d000 */
[----:B-1----:R1:W-:Y:S01]  /*1f80*/  STG.E desc[UR36][R20.64], R33 ;  /* 0x0000002114007986 */ /* 0x0023e2000c101924 */
[----:B------:R-:W-:Y:S05]  /*1f90*/  @!P1 BRA `(.L_x_41) ;  /* 0x00000004003c9947 */ /* 0x000fea0003800000 */
[----:B------:R-:W-:Y:S01]  /*1fa0*/  VIADD R10, R8, 0xfffffffd ;  /* 0xfffffffd080a7836 */ /* 0x000fe20000000000 */
[----:B------:R-:W-:Y:S01]  /*1fb0*/  BSSY.RECONVERGENT B1, `(.L_x_41) ;  /* 0x000004d000017945 */ /* 0x000fe20003800200 */
[----:B------:R-:W-:-:S03]  /*1fc0*/  IMAD R31, R11, 0x3, R0 ;  /* 0x000000030b1f7824 */ /* 0x000fc600078e0200 */
[----:B------:R-:W-:Y:S02]  /*1fd0*/  LOP3.LUT R32, R10, 0xfffffffc, RZ, 0xc0, !PT ;  /* 0xfffffffc0a207812 */ /* 0x000fe400078ec0ff */
[----:B------:R-:W-:-:S03]  /*1fe0*/  MOV R10, R0 ;  /* 0x00000000000a7202 */ /* 0x000fc60000000f00 */
[----:B------:R-:W-:-:S07]  /*1ff0*/  IMAD.MOV R32, RZ, RZ, -R32 ;  /* 0x000000ffff207224 */ /* 0x000fce00078e0a20 */
.L_x_42:
[----:B-1----:R-:W-:-:S05]  /*2000*/  IMAD.WIDE R20, R31, 0x4, R18 ;  /* 0x000000041f147825 */ /* 0x002fca00078e0212 */
[----:B--2---:R1:W2:Y:S01]  /*2010*/  LDG.E R37, desc[UR36][R20.64] ;  /* 0x0000002414257981 */ /* 0x0042a2000c1e1900 */
[----:B------:R-:W-:-:S05]  /*2020*/  IMAD.WIDE R34, R30, 0x4, R16 ;  /* 0x000000041e227825 */ /* 0x000fca00078e0210 */
[----:B------:R-:W3:Y:S01]  /*2030*/  LDG.E R36, desc[UR36][R34.64] ;  /* 0x0000002422247981 */ /* 0x000ee2000c1e1900 */
[----:B------:R-:W-:-:S06]  /*2040*/  IMAD.WIDE R28, R10, 0x4, R16 ;  /* 0x000000040a1c7825 */ /* 0x000fcc00078e0210 */
[----:B------:R-:W4:Y:S01]  /*2050*/  LDG.E R29, desc[UR36][R28.64] ;  /* 0x000000241c1d7981 */ /* 0x000f22000c1e1900 */
[----:B------:R-:W5:Y:S01]  /*2060*/  I2F.F64.U32 R26, R33 ;  /* 0x00000021001a7312 */ /* 0x000f620000201800 */
[----:B-1----:R-:W-:Y:S01]  /*2070*/  IMAD.WIDE R20, R11, 0x4, R20 ;  /* 0x000000040b147825 */ /* 0x002fe200078e0214 */
[----:B-----5:R-:W-:-:S06]  /*2080*/  DMUL R26, R26, R2 ;  /* 0x000000021a1a7228 */ /* 0x020fcc0000000000 */
[----:B--2---:R-:W1:Y:S08]  /*2090*/  I2F.F64.U32 R22, R37 ;  /* 0x0000002500167312 */ /* 0x004e700000201800 */
[----:B---3--:R-:W2:Y:S01]  /*20a0*/  I2F.F64.U32 R24, R36 ;  /* 0x0000002400187312 */ /* 0x008ea20000201800 */
[----:B-1----:R-:W-:-:S07]  /*20b0*/  DFMA R26, R14, R22, R26 ;  /* 0x000000160e1a722b */ /* 0x002fce000000001a */
[----:B----4-:R-:W1:Y:S01]  /*20c0*/  I2F.F64.U32 R22, R29 ;  /* 0x0000001d00167312 */ /* 0x010e620000201800 */
[----:B--2---:R-:W-:-:S08]  /*20d0*/  DFMA R24, R24, R4, R26 ;  /* 0x000000041818722b */ /* 0x004fd0000000001a */
[----:B-1----:R-:W-:-:S06]  /*20e0*/  DFMA R24, R22, R6, R24 ;  /* 0x000000061618722b */ /* 0x002fcc0000000018 */
[----:B------:R1:W2:Y:S01]  /*20f0*/  F2I.U32.F64.TRUNC R33, R24 ;  /* 0x0000001800217311 */ /* 0x0002a2000030d000 */
[----:B------:R-:W-:-:S04]  /*2100*/  IMAD.WIDE R36, R11, 0x4, R34 ;  /* 0x000000040b247825 */ /* 0x000fc800078e0222 */
[----:B-1----:R-:W-:-:S05]  /*2110*/  IMAD.WIDE R24, R31, 0x4, R16 ;  /* 0x000000041f187825 */ /* 0x002fca00078e0210 */
[----:B--2---:R1:W-:Y:S04]  /*2120*/  STG.E desc[UR36][R24.64], R33 ;  /* 0x0000002118007986 */ /* 0x0043e8000c101924 */
[----:B------:R2:W3:Y:S04]  /*2130*/  LDG.E R26, desc[UR36][R20.64] ;  /* 0x00000024141a7981 */ /* 0x0004e8000c1e1900 */
[----:B------:R-:W4:Y:S04]  /*2140*/  LDG.E R28, desc[UR36][R36.64] ;  /* 0x00000024241c7981 */ /* 0x000f28000c1e1900 */
[----:B------:R-:W5:Y:S01]  /*2150*/  LDG.E R35, desc[UR36][R34.64] ;  /* 0x0000002422237981 */ /* 0x000f62000c1e1900 */
[----:B------:R-:W0:Y:S01]  /*2160*/  I2F.F64.U32 R22, R33 ;  /* 0x0000002100167312 */ /* 0x000e220000201800 */
[----:B--2---:R-:W-:Y:S01]  /*2170*/  IMAD.WIDE R20, R11, 0x4, R20 ;  /* 0x000000040b147825 */ /* 0x004fe200078e0214 */
[----:B0-----:R-:W-:-:S06]  /*2180*/  DMUL R22, R22, R2 ;  /* 0x0000000216167228 */ /* 0x001fcc0000000000 */
[----:B---3--:R-:W0:Y:S08]  /*2190*/  I2F.F64.U32 R26, R26 ;  /* 0x0000001a001a7312 */ /* 0x008e300000201800 */
[----:B----4-:R-:W2:Y:S01]  /*21a0*/  I2F.F64.U32 R28, R28 ;  /* 0x0000001c001c7312 */ /* 0x010ea20000201800 */
[----:B0-----:R-:W-:-:S07]  /*21b0*/  DFMA R22, R14, R26, R22 ;  /* 0x0000001a0e16722b */ /* 0x001fce0000000016 */
[----:B-----5:R-:W0:Y:S01]  /*21c0*/  I2F.F64.U32 R26, R35 ;  /* 0x00000023001a7312 */ /* 0x020e220000201800 */
[----:B--2---:R-:W-:-:S08]  /*21d0*/  DFMA R22, R28, R4, R22 ;  /* 0x000000041c16722b */ /* 0x004fd00000000016 */
[----:B0-----:R-:W-:-:S06]  /*21e0*/  DFMA R22, R26, R6, R22 ;  /* 0x000000061a16722b */ /* 0x001fcc0000000016 */
[----:B------:R0:W2:Y:S02]  /*21f0*/  F2I.U32.F64.TRUNC R35, R22 ;  /* 0x0000001600237311 */ /* 0x0000a4000030d000 */
[----:B0-----:R-:W-:-:S05]  /*2200*/  IMAD.WIDE R22, R11, 0x4, R24 ;  /* 0x000000040b167825 */ /* 0x001fca00078e0218 */
[----:B--2---:R0:W-:Y:S04]  /*2210*/  STG.E desc[UR36][R22.64], R35 ;  /* 0x0000002316007986 */ /* 0x0041e8000c101924 */
[----:B------:R-:W2:Y:S04]  /*2220*/  LDG.E R26, desc[UR36][R20.64] ;  /* 0x00000024141a7981 */ /* 0x000ea8000c1e1900 */
[----:B------:R-:W0:Y:S04]  /*2230*/  LDG.E R34, desc[UR36][R24.64] ;  /* 0x0000002418227981 */ /* 0x000e28000c1e1900 */
[----:B-1----:R1:W3:Y:S01]  /*2240*/  LDG.E R33, desc[UR36][R36.64] ;  /* 0x0000002424217981 */ /* 0x0022e2000c1e1900 */
[----:B------:R-:W4:Y:S01]  /*2250*/  I2F.F64.U32 R28, R35 ;  /* 0x00000023001c7312 */ /* 0x000f220000201800 */
[----:B-1----:R-:W-:Y:S01]  /*2260*/  IMAD.WIDE R36, R11, 0x4, R20 ;  /* 0x000000040b247825 */ /* 0x002fe200078e0214 */
[----:B----4-:R-:W-:-:S06]  /*2270*/  DMUL R28, R28, R2 ;  /* 0x000000021c1c7228 */ /* 0x010fcc0000000000 */
[----:B--2---:R-:W1:Y:S08]  /*2280*/  I2F.F64.U32 R26, R26 ;  /* 0x0000001a001a7312 */ /* 0x004e700000201800 */
[----:B0-----:R-:W0:Y:S01]  /*2290*/  I2F.F64.U32 R34, R34 ;  /* 0x0000002200227312 */ /* 0x001e220000201800 */
[----:B-1----:R-:W-:-:S07]  /*22a0*/  DFMA R26, R14, R26, R28 ;  /* 0x0000001a0e1a722b */ /* 0x002fce000000001c */
[----:B---3--:R-:W1:Y:S01]  /*22b0*/  I2F.F64.U32 R28, R33 ;  /* 0x00000021001c7312 */ /* 0x008e620000201800 */
[----:B0-----:R-:W-:-:S08]  /*22c0*/  DFMA R26, R34, R4, R26 ;  /* 0x00000004221a722b */ /* 0x001fd0000000001a */
[----:B-1----:R-:W-:-:S06]  /*22d0*/  DFMA R26, R28, R6, R26 ;  /* 0x000000061c1a722b */ /* 0x002fcc000000001a */
[----:B------:R0:W1:Y:S02]  /*22e0*/  F2I.U32.F64.TRUNC R33, R26 ;  /* 0x0000001a00217311 */ /* 0x000064000030d000 */
[----:B0-----:R-:W-:-:S05]  /*22f0*/  IMAD.WIDE R26, R11, 0x4, R22 ;  /* 0x000000040b1a7825 */ /* 0x001fca00078e0216 */
[----:B-1----:R0:W-:Y:S04]  /*2300*/  STG.E desc[UR36][R26.64], R33 ;  /* 0x000000211a007986 */ /* 0x0021e8000c101924 */
[----:B------:R-:W2:Y:S04]  /*2310*/  LDG.E R36, desc[UR36][R36.64] ;  /* 0x0000002424247981 */ /* 0x000ea8000c1e1900 */
[----:B------:R-:W3:Y:S04]  /*2320*/  LDG.E R22, desc[UR36][R22.64] ;  /* 0x0000002416167981 */ /* 0x000ee8000c1e1900 */
[----:B------:R-:W4:Y:S01]  /*2330*/  LDG.E R24, desc[UR36][R24.64] ;  /* 0x0000002418187981 */ /* 0x000f22000c1e1900 */
[----:B------:R-:W1:Y:S01]  /*2340*/  I2F.F64.U32 R34, R33 ;  /* 0x0000002100227312 */ /* 0x000e620000201800 */
[----:B0-----:R-:W-:Y:S01]  /*2350*/  IMAD.WIDE R26, R11, 0x4, R26 ;  /* 0x000000040b1a7825 */ /* 0x001fe200078e021a */
[----:B------:R-:W-:-:S02]  /*2360*/  IADD3 R32, PT, PT, R32, 0x4, RZ ;  /* 0x0000000420207810 */ /* 0x000fc40007ffe0ff */
[C---:B------:R-:W-:Y:S01]  /*2370*/  LEA R31, R11.reuse, R31, 0x2 ;  /* 0x0000001f0b1f7211 */ /* 0x040fe200078e10ff */
[----:B------:R-:W-:Y:S01]  /*2380*/  IMAD.IADD R12, R12, 0x1, R11 ;  /* 0x000000010c0c7824 */ /* 0x000fe200078e020b */
[----:B------:R-:W-:Y:S01]  /*2390*/  ISETP.NE.AND P1, PT, R32, RZ, PT ;  /* 0x000000ff2000720c */ /* 0x000fe20003f25270 */
[C---:B------:R-:W-:Y:S02]  /*23a0*/  IMAD R10, R11.reuse, 0x4, R10 ;  /* 0x000000040b0a7824 */ /* 0x040fe400078e020a */
[C---:B------:R-:W-:Y:S01]  /*23b0*/  IMAD R30, R11.reuse, 0x4, R30 ;  /* 0x000000040b1e7824 */ /* 0x040fe200078e021e */
[----:B------:R-:W-:-:S04]  /*23c0*/  LEA R12, R11, R12, 0x1 ;  /* 0x0000000c0b0c7211 */ /* 0x000fc800078e08ff */
[----:B------:R-:W-:Y:S01]  /*23d0*/  IADD3 R12, PT, PT, R12, R11, RZ ;  /* 0x0000000b0c0c7210 */ /* 0x000fe20007ffe0ff */
[----:B-1----:R-:W-:Y:S01]  /*23e0*/  DMUL R34, R34, R2 ;  /* 0x0000000222227228 */ /* 0x002fe20000000000 */
[----:B--2---:R-:W0:Y:S08]  /*23f0*/  I2F.F64.U32 R20, R36 ;  /* 0x0000002400147312 */ /* 0x004e300000201800 */
[----:B---3--:R-:W1:Y:S01]  /*2400*/  I2F.F64.U32 R28, R22 ;  /* 0x00000016001c7312 */ /* 0x008e620000201800 */
[----:B0-----:R-:W-:-:S07]  /*2410*/  DFMA R34, R14, R20, R34 ;  /* 0x000000140e22722b */ /* 0x001fce0000000022 */
[----:B----4-:R-:W0:Y:S01]  /*2420*/  I2F.F64.U32 R20, R24 ;  /* 0x0000001800147312 */ /* 0x010e220000201800 */
[----:B-1----:R-:W-:-:S08]  /*2430*/  DFMA R28, R28, R4, R34 ;  /* 0x000000041c1c722b */ /* 0x002fd00000000022 */
[----:B0-----:R-:W-:-:S06]  /*2440*/  DFMA R20, R20, R6, R28 ;  /* 0x000000061414722b */ /* 0x001fcc000000001c */
[----:B------:R-:W0:Y:S02]  /*2450*/  F2I.U32.F64.TRUNC R33, R20 ;  /* 0x0000001400217311 */ /* 0x000e24000030d000 */
[----:B0-----:R2:W-:Y:S01]  /*2460*/  STG.E desc[UR36][R26.64], R33 ;  /* 0x000000211a007986 */ /* 0x0015e2000c101924 */
[----:B------:R-:W-:Y:S05]  /*2470*/  @P1 BRA `(.L_x_42) ;  /* 0xfffffff800e01947 */ /* 0x000fea000383ffff */
[----:B------:R-:W-:Y:S05]  /*2480*/  BSYNC.RECONVERGENT B1 ;  /* 0x0000000000017941 */ /* 0x000fea0003800200 */
.L_x_41:
[----:B------:R-:W-:Y:S05]  /*2490*/  @!P0 BRA `(.L_x_40) ;  /* 0x0000000400048947 */ /* 0x000fea0003800000 */
[C---:B------:R-:W-:Y:S02]  /*24a0*/  LOP3.LUT P0, RZ, R8.reuse, 0x3, RZ, 0xc0, !PT ;  /* 0x0000000308ff7812 */ /* 0x040fe4000780c0ff */
[----:B------:R-:W-:-:S04]  /*24b0*/  LOP3.LUT R10, R8, 0x1, RZ, 0xc0, !PT ;  /* 0x00000001080a7812 */ /* 0x000fc800078ec0ff */
[----:B------:R-:W-:-:S07]  /*24c0*/  ISETP.NE.U32.AND P1, PT, R10, 0x1, PT ;  /* 0x000000010a00780c */ /* 0x000fce0003f25070 */
[----:B------:R-:W-:Y:S06]  /*24d0*/  @!P0 BRA `(.L_x_43) ;  /* 0x0000000000988947 */ /* 0x000fec0003800000 */
[----:B-1----:R-:W-:-:S04]  /*24e0*/  IMAD.WIDE R20, R12, 0x4, R16 ;  /* 0x000000040c147825 */ /* 0x002fc800078e0210 */
[----:B------:R-:W-:Y:S01]  /*24f0*/  IMAD.IADD R12, R12, 0x1, R11 ;  /* 0x000000010c0c7824 */ /* 0x000fe200078e020b */
[----:B------:R-:W3:Y:S03]  /*2500*/  LDG.E R10, desc[UR36][R20.64] ;  /* 0x00000024140a7981 */ /* 0x000ee6000c1e1900 */
[----:B------:R-:W-:Y:S01]  /*2510*/  IMAD.WIDE R22, R12, 0x4, R18 ;  /* 0x000000040c167825 */ /* 0x000fe200078e0212 */
[----:B------:R-:W-:-:S04]  /*2520*/  LEA R25, R13, R12, 0x1 ;  /* 0x0000000c0d197211 */ /* 0x000fc800078e08ff */
[----:B------:R1:W4:Y:S01]  /*2530*/  LDG.E R8, desc[UR36][R22.64] ;  /* 0x0000002416087981 */ /* 0x000322000c1e1900 */
[----:B------:R-:W-:-:S04]  /*2540*/  IMAD.WIDE R24, R25, 0x4, R16 ;  /* 0x0000000419187825 */ /* 0x000fc800078e0210 */
[----:B--2---:R-:W-:Y:S01]  /*2550*/  IMAD R33, R11, -0x3, R12 ;  /* 0xfffffffd0b217824 */ /* 0x004fe200078e020c */
[----:B------:R-:W2:Y:S03]  /*2560*/  LDG.E R34, desc[UR36][R24.64] ;  /* 0x0000002418227981 */ /* 0x000ea6000c1e1900 */
[----:B------:R-:W-:-:S05]  /*2570*/  IMAD.WIDE R32, R33, 0x4, R16 ;  /* 0x0000000421207825 */ /* 0x000fca00078e0210 */
[----:B------:R-:W5:Y:S01]  /*2580*/  LDG.E R35, desc[UR36][R32.64] ;  /* 0x0000002420237981 */ /* 0x000f62000c1e1900 */
[----:B-1----:R-:W-:Y:S01]  /*2590*/  IMAD.WIDE R22, R11, 0x4, R22 ;  /* 0x000000040b167825 */ /* 0x002fe200078e0216 */
[----:B---3--:R-:W1:Y:S08]  /*25a0*/  I2F.F64.U32 R26, R10 ;  /* 0x0000000a001a7312 */ /* 0x008e700000201800 */
[----:B----4-:R-:W3:Y:S01]  /*25b0*/  I2F.F64.U32 R28, R8 ;  /* 0x00000008001c7312 */ /* 0x010ee20000201800 */
[----:B-1----:R-:W-:-:S07]  /*25c0*/  DMUL R30, R26, R2 ;  /* 0x000000021a1e7228 */ /* 0x002fce0000000000 */
[----:B--2---:R-:W1:Y:S01]  /*25d0*/  I2F.F64.U32 R26, R34 ;  /* 0x00000022001a7312 */ /* 0x004e620000201800 */
[----:B---3--:R-:W-:-:S07]  /*25e0*/  DFMA R28, R14, R28, R30 ;  /* 0x0000001c0e1c722b */ /* 0x008fce000000001e */
[----:B-----5:R-:W2:Y:S01]  /*25f0*/  I2F.F64.U32 R30, R35 ;  /* 0x00000023001e7312 */ /* 0x020ea20000201800 */
[----:B-1----:R-:W-:-:S08]  /*2600*/  DFMA R26, R26, R4, R28 ;  /* 0x000000041a1a722b */ /* 0x002fd0000000001c */
[----:B--2---:R-:W-:Y:S01]  /*2610*/  DFMA R30, R30, R6, R26 ;  /* 0x000000061e1e722b */ /* 0x004fe2000000001a */
[----:B------:R-:W-:-:S05]  /*2620*/  IMAD.WIDE R26, R11, 0x4, R20 ;  /* 0x000000040b1a7825 */ /* 0x000fca00078e0214 */
[----:B------:R-:W1:Y:S02]  /*2630*/  F2I.U32.F64.TRUNC R37, R30 ;  /* 0x0000001e00257311 */ /* 0x000e64000030d000 */
[----:B-1----:R1:W-:Y:S04]  /*2640*/  STG.E desc[UR36][R26.64], R37 ;  /* 0x000000251a007986 */ /* 0x0023e8000c101924 */
[----:B------:R-:W2:Y:S04]  /*2650*/  LDG.E R22, desc[UR36][R22.64] ;  /* 0x0000002416167981 */ /* 0x000ea8000c1e1900 */
[----:B------:R-:W3:Y:S04]  /*2660*/  LDG.E R20, desc[UR36][R20.64] ;  /* 0x0000002414147981 */ /* 0x000ee8000c1e1900 */
[----:B------:R-:W4:Y:S01]  /*2670*/  LDG.E R24, desc[UR36][R24.64] ;  /* 0x0000002418187981 */ /* 0x000f22000c1e1900 */
[----:B------:R-:W5:Y:S01]  /*2680*/  I2F.F64.U32 R32, R37 ;  /* 0x0000002500207312 */ /* 0x000f620000201800 */
[----:B-1----:R-:W-:-:S04]  /*2690*/  IMAD.WIDE R26, R11, 0x4, R26 ;  /* 0x000000040b1a7825 */ /* 0x002fc800078e021a */
[----:B------:R-:W-:Y:S01]  /*26a0*/  IMAD.IADD R12, R12, 0x1, R11 ;  /* 0x000000010c0c7824 */ /* 0x000fe200078e020b */
[----:B-----5:R-:W-:Y:S02]  /*26b0*/  DMUL R32, R32, R2 ;  /* 0x0000000220207228 */ /* 0x020fe40000000000 */
[----:B--2---:R-:W1:Y:S08]  /*26c0*/  I2F.F64.U32 R28, R22 ;  /* 0x00000016001c7312 */ /* 0x004e700000201800 */
[----:B---3--:R-:W2:Y:S01]  /*26d0*/  I2F.F64.U32 R34, R20 ;  /* 0x0000001400227312 */ /* 0x008ea20000201800 */
[----:B-1----:R-:W-:-:S07]  /*26e0*/  DFMA R28, R14, R28, R32 ;  /* 0x0000001c0e1c722b */ /* 0x002fce0000000020 */
[----:B----4-:R-:W1:Y:S01]  /*26f0*/  I2F.F64.U32 R30, R24 ;  /* 0x00000018001e7312 */ /* 0x010e620000201800 */
[----:B--2---:R-:W-:-:S08]  /*2700*/  DFMA R28, R34, R4, R28 ;  /* 0x00000004221c722b */ /* 0x004fd0000000001c */
[----:B-1----:R-:W-:-:S10]  /*2710*/  DFMA R28, R30, R6, R28 ;  /* 0x000000061e1c722b */ /* 0x002fd4000000001c */
[----:B------:R-:W1:Y:S02]  /*2720*/  F2I.U32.F64.TRUNC R29, R28 ;  /* 0x0000001c001d7311 */ /* 0x000e64000030d000 */
[----:B-1----:R3:W-:Y:S02]  /*2730*/  STG.E desc[UR36][R26.64], R29 ;  /* 0x0000001d1a007986 */ /* 0x0027e4000c101924 */
.L_x_43:
[----:B------:R-:W-:Y:S05]  /*2740*/  @!P1 BRA `(.L_x_40) ;  /* 0x0000000000589947 */ /* 0x000fea0003800000 */
[C---:B-1----:R-:W-:Y:S01]  /*2750*/  IMAD.WIDE R20, R12.reuse, 0x4, R16 ;  /* 0x000000040c147825 */ /* 0x042fe200078e0210 */
[----:B------:R-:W-:-:S04]  /*2760*/  IADD3 R12, PT, PT, R12, R11, RZ ;  /* 0x0000000b0c0c7210 */ /* 0x000fc80007ffe0ff */
[----:B------:R1:W4:Y:S01]  /*2770*/  LDG.E R8, desc[UR36][R20.64] ;  /* 0x0000002414087981 */ /* 0x000322000c1e1900 */
[----:B------:R-:W-:-:S04]  /*2780*/  IMAD.WIDE R18, R12, 0x4, R18 ;  /* 0x000000040c127825 */ /* 0x000fc800078e0212 */
[--C-:B------:R-:W-:Y:S02]  /*2790*/  IMAD R23, R13, 0x2, R12.reuse ;  /* 0x000000020d177824 */ /* 0x100fe400078e020c */
[----:B------:R-:W5:Y:S01]  /*27a0*/  LDG.E R18, desc[UR36][R18.64] ;  /* 0x0000002412127981 */ /* 0x000f62000c1e1900 */
[----:B--23--:R-:W-:Y:S02]  /*27b0*/  IMAD R27, R11, -0x3, R12 ;  /* 0xfffffffd0b1b7824 */ /* 0x00cfe400078e020c */
[----:B------:R-:W-:-:S04]  /*27c0*/  IMAD.WIDE R22, R23, 0x4, R16 ;  /* 0x0000000417167825 */ /* 0x000fc800078e0210 */
[----:B------:R-:W-:Y:S02]  /*27d0*/  IMAD.WIDE R26, R27, 0x4, R16 ;  /* 0x000000041b1a7825 */ /* 0x000fe400078e0210 */
[----:B------:R-:W2:Y:S04]  /*27e0*/  LDG.E R22, desc[UR36][R22.64] ;  /* 0x0000002416167981 */ /* 0x000ea8000c1e1900 */
[----:B------:R-:W3:Y:S01]  /*27f0*/  LDG.E R26, desc[UR36][R26.64] ;  /* 0x000000241a1a7981 */ /* 0x000ee2000c1e1900 */
[----:B-1----:R-:W-:Y:S01]  /*2800*/  IMAD.WIDE R20, R11, 0x4, R20 ;  /* 0x000000040b147825 */ /* 0x002fe200078e0214 */
[----:B----4-:R-:W1:Y:S08]  /*2810*/  I2F.F64.U32 R16, R8 ;  /* 0x0000000800107312 */ /* 0x010e700000201800 */
[----:B-----5:R-:W4:Y:S01]  /*2820*/  I2F.F64.U32 R12, R18 ;  /* 0x00000012000c7312 */ /* 0x020f220000201800 */
[----:B-1----:R-:W-:-:S07]  /*2830*/  DMUL R16, R16, R2 ;  /* 0x0000000210107228 */ /* 0x002fce0000000000 */
[----:B--2---:R-:W1:Y:S01]  /*2840*/  I2F.F64.U32 R24, R22 ;  /* 0x0000001600187312 */ /* 0x004e620000201800 */
[----:B----4-:R-:W-:-:S07]  /*2850*/  DFMA R12, R14, R12, R16 ;  /* 0x0000000c0e0c722b */ /* 0x010fce0000000010 */
[----:B---3--:R-:W2:Y:S01]  /*2860*/  I2F.F64.U32 R16, R26 ;  /* 0x0000001a00107312 */ /* 0x008ea20000201800 */
[----:B-1----:R-:W-:-:S08]  /*2870*/  DFMA R12, R24, R4, R12 ;  /* 0x00000004180c722b */ /* 0x002fd0000000000c */
[----:B--2---:R-:W-:-:S10]  /*2880*/  DFMA R12, R16, R6, R12 ;  /* 0x00000006100c722b */ /* 0x004fd4000000000c */
[----:B------:R-:W1:Y:S02]  /*2890*/  F2I.U32.F64.TRUNC R13, R12 ;  /* 0x0000000c000d7311 */ /* 0x000e64000030d000 */
[----:B-1----:R4:W-:Y:S02]  /*28a0*/  STG.E desc[UR36][R20.64], R13 ;  /* 0x0000000d14007986 */ /* 0x0029e4000c101924 */
.L_x_40:
[----:B------:R-:W-:-:S04]  /*28b0*/  IADD3 R0, PT, PT, R9, R0, RZ ;  /* 0x0000000009007210 */ /* 0x000fc80007ffe0ff */
[----:B------:R-:W-:-:S13]  /*28c0*/  ISETP.GE.AND P0, PT, R0, R11, PT ;  /* 0x0000000b0000720c */ /* 0x000fda0003f06270 */
[----:B------:R-:W-:Y:S05]  /*28d0*/  @!P0 BRA `(.L_x_44) ;  /* 0xfffffff000d88947 */ /* 0x000fea000383ffff */
.L_x_39:
[----:B------:R-:W-:Y:S05]  /*28e0*/  BSYNC.RECONVERGENT B0 ;  /* 0x0000000000007941 */ /* 0x000fea0003800200 */
.L_x_38:
[----:B------:R-:W5:Y:S02]  /*28f0*/  LDC R0, c[0x0][0x3ac] ;  /* 0x0000eb00ff007b82 */ /* 0x000f640000000800 */
[----:B-----5:R-:W-:-:S13]  /*2900*/  ISETP.GT.AND P0, PT, R0, -0x1, PT ;  /* 0xffffffff0000780c */ /* 0x020fda0003f04270 */
[----:B------:R-:W-:Y:S05]  /*2910*/  @P0 EXIT ;  /* 0x000000000000094d */ /* 0x000fea0003800000 */
[----:B----4-:R-:W4:Y:S01]  /*2920*/  S2R R13, SR_TID.X ;  /* 0x00000000000d7919 */ /* 0x010f220000002100 */
[----:B------:R-:W4:Y:S01]  /*2930*/  S2UR UR4, SR_CTAID.X ;  /* 0x00000000000479c3 */ /* 0x000f220000002500 */
[----:B------:R-:W5:Y:S07]  /*2940*/  LDCU UR5, c[0x0][0x3a0] ;  /* 0x00007400ff0577ac */ /* 0x000f6e0008000800 */
[----:B------:R-:W4:Y:S02]  /*2950*/  LDC R0, c[0x0][0x360] ;  /* 0x0000d800ff007b82 */ /* 0x000f240000000800 */
[----:B----4-:R-:W-:-:S05]  /*2960*/  IMAD R13, R0, UR4, R13 ;  /* 0x00000004000d7c24 */ /* 0x010fca000f8e020d */
[----:B-----5:R-:W-:-:S13]  /*2970*/  ISETP.GE.AND P0, PT, R13, UR5, PT ;  /* 0x000000050d007c0c */ /* 0x020fda000bf06270 */
[----:B------:R-:W-:Y:S05]  /*2980*/  @P0 EXIT ;  /* 0x000000000000094d */ /* 0x000fea0003800000 */
[----:B------:R-:W4:Y:S01]  /*2990*/  LDC R11, c[0x0][0x3a4] ;  /* 0x0000e900ff0b7b82 */ /* 0x000f220000000800 */
[----:B------:R-:W5:Y:S02]  /*29a0*/  LDCU UR4, c[0x0][0x370] ;  /* 0x00006e00ff0477ac */ /* 0x000f640008000800 */
[----:B-----5:R-:W-:Y:S02]  /*29b0*/  IMAD R0, R0, UR4, RZ ;  /* 0x0000000400007c24 */ /* 0x020fe4000f8e02ff */
[----:B----4-:R-:W-:-:S07]  /*29c0*/  VIADD R11, R11, 0xffffffff ;  /* 0xffffffff0b0b7836 */ /* 0x010fce0000000000 */
.L_x_48:
[----:B------:R-:W4:Y:S08]  /*29d0*/  LDC.64 R8, c[0x0][0x3a0] ;  /* 0x0000e800ff087b82 */ /* 0x000f300000000a00 */
[----:B-12---:R-:W1:Y:S08]  /*29e0*/  LDC.64 R18, c[0x0][0x380] ;  /* 0x0000e000ff127b82 */ /* 0x006e700000000a00 */
[----:B---3--:R-:W2:Y:S01]  /*29f0*/  LDC.64 R24, c[0x0][0x388] ;  /* 0x0000e200ff187b82 */ /* 0x008ea20000000a00 */
[----:B----4-:R-:W-:Y:S01]  /*2a00*/  ISETP.GE.AND P1, PT, R9, 0x2, PT ;  /* 0x000000020900780c */ /* 0x010fe20003f26270 */
[----:B------:R-:W-:-:S06]  /*2a10*/  IMAD R29, R11, R8, R13 ;  /* 0x000000080b1d7224 */ /* 0x000fcc00078e020d */
[----:B------:R-:W3:Y:S08]  /*2a20*/  LDC.64 R16, c[0x0][0x388] ;  /* 0x0000e200ff107b82 */ /* 0x000ef00000000a00 */
[----:B------:R-:W4:Y:S01]  /*2a30*/  LDC.64 R26, c[0x0][0x380] ;  /* 0x0000e000ff1a7b82 */ /* 0x000f220000000a00 */
[----:B-1----:R-:W-:-:S06]  /*2a40*/  @P1 IMAD.WIDE R18, R29, 0x4, R18 ;  /* 0x000000041d121825 */ /* 0x002fcc00078e0212 */
[----:B------:R-:W5:Y:S01]  /*2a50*/  @P1 LDG.E R18, desc[UR36][R18.64] ;  /* 0x0000002412121981 */ /* 0x000f62000c1e1900 */
[----:B------:R-:W-:Y:S01]  /*2a60*/  ISETP.GE.AND P0, PT, R9, 0x3, PT ;  /* 0x000000030900780c */ /* 0x000fe20003f06270 */
[----:B--2---:R-:W-:-:S12]  /*2a70*/  @P1 IMAD.WIDE R24, R29, 0x4, R24 ;  /* 0x000000041d181825 */ /* 0x004fd800078e0218 */
[C---:B---3--:R-:W-:Y:S01]  /*2a80*/  @P0 IMAD.WIDE R32, R29.reuse, 0x4, R16 ;  /* 0x000000041d200825 */ /* 0x048fe200078e0210 */
[----:B-----5:R-:W1:Y:S02]  /*2a90*/  @P1 I2F.F64.U32 R20, R18 ;  /* 0x0000001200141312 */ /* 0x020e640000201800 */
[----:B-1----:R-:W-:Y:S01]  /*2aa0*/  @P1 DMUL R22, R14, R20 ;  /* 0x000000140e161228 */ /* 0x002fe20000000000 */
[----:B------:R-:W-:-:S05]  /*2ab0*/  IADD3 R21, PT, PT, R29, -R8, RZ ;  /* 0x800000081d157210 */ /* 0x000fca0007ffe0ff */
[----:B------:R1:W2:Y:S01]  /*2ac0*/  @P1 F2I.U32.F64.TRUNC R35, R22 ;  /* 0x0000001600231311 */ /* 0x0002a2000030d000 */
[----:B----4-:R-:W-:-:S03]  /*2ad0*/  @P0 IMAD.WIDE R26, R21, 0x4, R26 ;  /* 0x00000004151a0825 */ /* 0x010fc600078e021a */
[----:B-1----:R-:W1:Y:S01]  /*2ae0*/  LDC.64 R22, c[0x0][0x380] ;  /* 0x0000e000ff167b82 */ /* 0x002e620000000a00 */
[----:B--2---:R2:W-:Y:S04]  /*2af0*/  @P1 STG.E desc[UR36][R24.64], R35 ;  /* 0x0000002318001986 */ /* 0x0045e8000c101924 */
[----:B------:R-:W3:Y:S04]  /*2b00*/  @P0 LDG.E R32, desc[UR36][R32.64] ;  /* 0x0000002420200981 */ /* 0x000ee8000c1e1900 */
[----:B------:R-:W4:Y:S01]  /*2b10*/  @P0 LDG.E R26, desc[UR36][R26.64] ;  /* 0x000000241a1a0981 */ /* 0x000f22000c1e1900 */
[----:B------:R-:W-:Y:S01]  /*2b20*/  ISETP.GE.AND P1, PT, R9, 0x4, PT ;  /* 0x000000040900780c */ /* 0x000fe20003f26270 */
[----:B------:R-:W-:-:S04]  /*2b30*/  @P0 IMAD.WIDE R16, R21, 0x4, R16 ;  /* 0x0000000415100825 */ /* 0x000fc800078e0210 */
[----:B------:R-:W-:Y:S01]  /*2b40*/  IMAD.IADD R9, R21, 0x1, -R8 ;  /* 0x0000000115097824 */ /* 0x000fe200078e0a08 */
[----:B---3--:R-:W3:Y:S08]  /*2b50*/  @P0 I2F.F64.U32 R18, R32 ;  /* 0x0000002000120312 */ /* 0x008ef00000201800 */
[----:B----4-:R-:W4:Y:S01]  /*2b60*/  @P0 I2F.F64.U32 R28, R26 ;  /* 0x0000001a001c0312 */ /* 0x010f220000201800 */
[----:B---3--:R-:W-:Y:S01]  /*2b70*/  @P0 DMUL R30, R18, R2 ;  /* 0x00000002121e0228 */ /* 0x008fe20000000000 */
[----:B------:R-:W3:Y:S07]  /*2b80*/  LDC.64 R18, c[0x0][0x388] ;  /* 0x0000e200ff127b82 */ /* 0x000eee0000000a00 */
[----:B----4-:R-:W-:-:S06]  /*2b90*/  @P0 DFMA R28, R14, R28, R30 ;  /* 0x0000001c0e1c022b */ /* 0x010fcc000000001e */
[----:B--2---:R-:W2:Y:S01]  /*2ba0*/  @P0 F2I.U32.F64.TRUNC R35, R28 ;  /* 0x0000001c00230311 */ /* 0x004ea2000030d000 */
[----:B---3--:R-:W-:Y:S01]  /*2bb0*/  @P1 IMAD.WIDE R30, R21, 0x4, R18 ;  /* 0x00000004151e1825 */ /* 0x008fe200078e0212 */
[----:B--2---:R2:W-:Y:S03]  /*2bc0*/  @P0 STG.E desc[UR36][R16.64], R35 ;  /* 0x0000002310000986 */ /* 0x0045e6000c101924 */
[C---:B-1----:R-:W-:Y:S01]  /*2bd0*/  @P1 IMAD.WIDE R20, R9.reuse, 0x4, R22 ;  /* 0x0000000409141825 */ /* 0x042fe200078e0216 */
[----:B------:R-:W3:Y:S03]  /*2be0*/  @P1 LDG.E R10, desc[UR36][R30.64] ;  /* 0x000000241e0a1981 */ /* 0x000ee6000c1e1900 */
[----:B------:R-:W-:Y:S02]  /*2bf0*/  @P1 IMAD.WIDE R26, R8, 0x4, R30 ;  /* 0x00000004081a1825 */ /* 0x000fe400078e021e */
[----:B------:R1:W4:Y:S04]  /*2c00*/  @P1 LDG.E R20, desc[UR36][R20.64] ;  /* 0x0000002414141981 */ /* 0x000328000c1e1900 */
[----:B------:R-:W5:Y:S01]  /*2c10*/  @P1 LDG.E R26, desc[UR36][R26.64] ;  /* 0x000000241a1a1981 */ /* 0x000f62000c1e1900 */
[C---:B------:R-:W-:Y:S01]  /*2c20*/  @P1 IMAD.WIDE R18, R9.reuse, 0x4, R18 ;  /* 0x0000000409121825 */ /* 0x040fe200078e0212 */
[----:B------:R-:W-:Y:S03]  /*2c30*/  BSSY.RECONVERGENT B0, `(.L_x_45) ;  /* 0x0000027000007945 */ /* 0x000fe60003800200 */
[----:B------:R-:W-:Y:S01]  /*2c40*/  IMAD.IADD R13, R0, 0x1, R13 ;  /* 0x00000001000d7824 */ /* 0x000fe200078e020d */
[----:B-1----:R-:W-:-:S04]  /*2c50*/  IADD3 R21, PT, PT, R9, -R8, RZ ;  /* 0x8000000809157210 */ /* 0x002fc80007ffe0ff */
[----:B------:R-:W-:Y:S01]  /*2c60*/  ISETP.GE.AND P0, PT, R13, R8, PT ;  /* 0x000000080d00720c */ /* 0x000fe20003f06270 */
[----:B---3--:R-:W1:Y:S08]  /*2c70*/  @P1 I2F.F64.U32 R24, R10 ;  /* 0x0000000a00181312 */ /* 0x008e700000201800 */
[----:B----4-:R-:W3:Y:S01]  /*2c80*/  @P1 I2F.F64.U32 R22, R20 ;  /* 0x0000001400161312 */ /* 0x010ee20000201800 */
[----:B-1----:R-:W-:-:S07]  /*2c90*/  @P1 DMUL R24, R24, R2 ;  /* 0x0000000218181228 */ /* 0x002fce0000000000 */
[----:B-----5:R-:W1:Y:S01]  /*2ca0*/  @P1 I2F.F64.U32 R28, R26 ;  /* 0x0000001a001c1312 */ /* 0x020e620000201800 */
[----:B---3--:R-:W-:-:S08]  /*2cb0*/  @P1 DFMA R22, R14, R22, R24 ;  /* 0x000000160e16122b */ /* 0x008fd00000000018 */
[----:B-1----:R-:W-:-:S10]  /*2cc0*/  @P1 DFMA R22, R28, R4, R22 ;  /* 0x000000041c16122b */ /* 0x002fd40000000016 */
[----:B------:R-:W1:Y:S02]  /*2cd0*/  @P1 F2I.U32.F64.TRUNC R23, R22 ;  /* 0x0000001600171311 */ /* 0x000e64000030d000 */
[----:B-1----:R2:W-:Y:S01]  /*2ce0*/  @P1 STG.E desc[UR36][R18.64], R23 ;  /* 0x0000001712001986 */ /* 0x0025e2000c101924 */
[----:B------:R-:W-:-:S13]  /*2cf0*/  ISETP.GE.AND P1, PT, R21, RZ, PT ;  /* 0x000000ff1500720c */ /* 0x000fda0003f26270 */
[----:B--2---:R-:W-:Y:S05]  /*2d00*/  @!P1 BRA `(.L_x_46) ;  /* 0x0000000000649947 */ /* 0x004fea0003800000 */
[----:B------:R-:W1:Y:S08]  /*2d10*/  LDC.64 R16, c[0x0][0x380] ;  /* 0x0000e000ff107b82 */ /* 0x000e700000000a00 */
[----:B------:R-:W2:Y:S02]  /*2d20*/  LDC.64 R18, c[0x0][0x388] ;  /* 0x0000e200ff127b82 */ /* 0x000ea40000000a00 */
.L_x_47:
[----:B--2---:R-:W-:-:S05]  /*2d30*/  IMAD.WIDE R26, R9, 0x4, R18 ;  /* 0x00000004091a7825 */ /* 0x004fca00078e0212 */
[----:B------:R-:W2:Y:S01]  /*2d40*/  LDG.E R10, desc[UR36][R26.64] ;  /* 0x000000241a0a7981 */ /* 0x000ea2000c1e1900 */
[----:B-1-3--:R-:W-:-:S05]  /*2d50*/  IMAD.WIDE.U32 R22, R21, 0x4, R16 ;  /* 0x0000000415167825 */ /* 0x00afca00078e0010 */
[----:B------:R1:W3:Y:S01]  /*2d60*/  LDG.E R9, desc[UR36][R22.64] ;  /* 0x0000002416097981 */ /* 0x0002e2000c1e1900 */
[----:B------:R-:W-:-:S05]  /*2d70*/  IMAD.WIDE R30, R8, 0x4, R26 ;  /* 0x00000004081e7825 */ /* 0x000fca00078e021a */
[----:B------:R-:W4:Y:S01]  /*2d80*/  LDG.E R32, desc[UR36][R30.64] ;  /* 0x000000241e207981 */ /* 0x000f22000c1e1900 */
[----:B------:R-:W-:-:S06]  /*2d90*/  IMAD.WIDE R34, R8, 0x4, R30 ;  /* 0x0000000408227825 */ /* 0x000fcc00078e021e */
[----:B------:R-:W5:Y:S01]  /*2da0*/  LDG.E R34, desc[UR36][R34.64] ;  /* 0x0000002422227981 */ /* 0x000f62000c1e1900 */
[----:B-1----:R-:W-:Y:S01]  /*2db0*/  IMAD.WIDE.U32 R22, R21, 0x4, R18 ;  /* 0x0000000415167825 */ /* 0x002fe200078e0012 */
[----:B--2---:R-:W1:Y:S08]  /*2dc0*/  I2F.F64.U32 R28, R10 ;  /* 0x0000000a001c7312 */ /* 0x004e700000201800 */
[----:B---3--:R2:W3:Y:S01]  /*2dd0*/  I2F.F64.U32 R24, R9 ;  /* 0x0000000900187312 */ /* 0x0084e20000201800 */
[----:B-1----:R-:W-:-:S07]  /*2de0*/  DMUL R28, R28, R2 ;  /* 0x000000021c1c7228 */ /* 0x002fce0000000000 */
[----:B----4-:R-:W1:Y:S01]  /*2df0*/  I2F.F64.U32 R32, R32 ;  /* 0x0000002000207312 */ /* 0x010e620000201800 */
[----:B--2---:R-:W-:Y:S01]  /*2e00*/  MOV R9, R21 ;  /* 0x0000001500097202 */ /* 0x004fe20000000f00 */
[----:B------:R-:W-:Y:S01]  /*2e10*/  IMAD.IADD R21, R21, 0x1, -R8 ;  /* 0x0000000115157824 */ /* 0x000fe200078e0a08 */
[----:B---3--:R-:W-:-:S05]  /*2e20*/  DFMA R24, R14, R24, R28 ;  /* 0x000000180e18722b */ /* 0x008fca000000001c */
[----:B-----5:R-:W2:Y:S01]  /*2e30*/  I2F.F64.U32 R26, R34 ;  /* 0x00000022001a7312 */ /* 0x020ea20000201800 */
[----:B------:R-:W-:Y:S02]  /*2e40*/  ISETP.GT.AND P1, PT, R21, -0x1, PT ;  /* 0xffffffff1500780c */ /* 0x000fe40003f24270 */
[----:B-1----:R-:W-:-:S08]  /*2e50*/  DFMA R24, R32, R4, R24 ;  /* 0x000000042018722b */ /* 0x002fd00000000018 */
[----:B--2---:R-:W-:-:S10]  /*2e60*/  DFMA R24, R26, R6, R24 ;  /* 0x000000061a18722b */ /* 0x004fd40000000018 */
[----:B------:R-:W1:Y:S02]  /*2e70*/  F2I.U32.F64.TRUNC R25, R24 ;  /* 0x0000001800197311 */ /* 0x000e64000030d000 */
[----:B-1----:R3:W-:Y:S01]  /*2e80*/  STG.E desc[UR36][R22.64], R25 ;  /* 0x0000001916007986 */ /* 0x0027e2000c101924 */
[----:B------:R-:W-:Y:S05]  /*2e90*/  @P1 BRA `(.L_x_47) ;  /* 0xfffffffc00a41947 */ /* 0x000fea000383ffff */
.L_x_46:
[----:B------:R-:W-:Y:S05]  /*2ea0*/  BSYNC.RECONVERGENT B0 ;  /* 0x0000000000007941 */ /* 0x000fea0003800200 */
.L_x_45:
[----:B------:R-:W-:Y:S05]  /*2eb0*/  @!P0 BRA `(.L_x_48) ;  /* 0xfffffff800c48947 */ /* 0x000fea000383ffff */
[----:B------:R-:W-:Y:S05]  /*2ec0*/  EXIT ;  /* 0x000000000000794d */ /* 0x000fea0003800000 */
        .weak           $__internal_0_$__cuda_sm20_div_rn_f64_full
        .type           $__internal_0_$__cuda_sm20_div_rn_f64_full,@function
        .size           $__internal_0_$__cuda_sm20_div_rn_f64_full,(.L_x_87 - $__internal_0_$__cuda_sm20_div_rn_f64_full)
$__internal_0_$__cuda_sm20_div_rn_f64_full:
[C---:B------:R-:W-:Y:S01]  /*2ed0*/  FSETP.GEU.AND P0, PT, |R11|.reuse, 1.469367938527859385e-39, PT ;  /* 0x001000000b00780b */ /* 0x040fe20003f0e200 */
[----:B------:R-:W-:Y:S01]  /*2ee0*/  IMAD.MOV.U32 R12, RZ, RZ, 0x1 ;  /* 0x00000001ff0c7424 */ /* 0x000fe200078e00ff */
[C---:B------:R-:W-:Y:S02]  /*2ef0*/  LOP3.LUT R6, R11.reuse, 0x800fffff, RZ, 0xc0, !PT ;  /* 0x800fffff0b067812 */ /* 0x040fe400078ec0ff */
[----:B------:R-:W-:Y:S02]  /*2f00*/  LOP3.LUT R24, R11, 0x7ff00000, RZ, 0xc0, !PT ;  /* 0x7ff000000b187812 */ /* 0x000fe400078ec0ff */
[----:B------:R-:W-:Y:S02]  /*2f10*/  LOP3.LUT R7, R6, 0x3ff00000, RZ, 0xfc, !PT ;  /* 0x3ff0000006077812 */ /* 0x000fe400078efcff */
[----:B------:R-:W-:-:S05]  /*2f20*/  MOV R6, R10 ;  /* 0x0000000a00067202 */ /* 0x000fca0000000f00 */
[----:B------:R-:W-:-:S06]  /*2f30*/  @!P0 DMUL R6, R10, 8.98846567431157953865e+307 ;  /* 0x7fe000000a068828 */ /* 0x000fcc0000000000 */
[----:B------:R-:W0:Y:S02]  /*2f40*/  MUFU.RCP64H R13, R7 ;  /* 0x00000007000d7308 */ /* 0x000e240000001800 */
[----:B0-----:R-:W-:-:S08]  /*2f50*/  DFMA R14, R12, -R6, 1 ;  /* 0x3ff000000c0e742b */ /* 0x001fd00000000806 */
[----:B------:R-:W-:-:S08]  /*2f60*/  DFMA R14, R14, R14, R14 ;  /* 0x0000000e0e0e722b */ /* 0x000fd0000000000e */
[----:B------:R-:W-:Y:S01]  /*2f70*/  DFMA R16, R12, R14, R12 ;  /* 0x0000000e0c10722b */ /* 0x000fe2000000000c */
[----:B------:R-:W-:Y:S01]  /*2f80*/  IMAD.MOV.U32 R15, RZ, RZ, R19 ;  /* 0x000000ffff0f7224 */ /* 0x000fe200078e0013 */
[----:B------:R-:W-:Y:S01]  /*2f90*/  MOV R14, R18 ;  /* 0x00000012000e7202 */ /* 0x000fe20000000f00 */
[----:B------:R-:W-:-:S03]  /*2fa0*/  HFMA2 R18, -RZ, RZ, 0.0045166015625, 0 ;  /* 0x1ca00000ff127431 */ /* 0x000fc600000001ff */
[----:B------:R-:W-:Y:S02]  /*2fb0*/  LOP3.LUT R19, R15, 0x7ff00000, RZ, 0xc0, !PT ;  /* 0x7ff000000f137812 */ /* 0x000fe400078ec0ff */
[----:B------:R-:W-:Y:S01]  /*2fc0*/  DFMA R20, R16, -R6, 1 ;  /* 0x3ff000001014742b */ /* 0x000fe20000000806 */
[----:B------:R-:W-:Y:S02]  /*2fd0*/  MOV R12, R14 ;  /* 0x0000000e000c7202 */ /* 0x000fe40000000f00 */
[----:B------:R-:W-:Y:S01]  /*2fe0*/  ISETP.GE.U32.AND P1, PT, R19, R24, PT ;  /* 0x000000181300720c */ /* 0x000fe20003f26070 */
[----:B------:R-:W-:-:S03]  /*2ff0*/  IMAD.MOV.U32 R25, RZ, RZ, R19 ;  /* 0x000000ffff197224 */ /* 0x000fc600078e0013 */
[----:B------:R-:W-:Y:S01]  /*3000*/  SEL R13, R18, 0x63400000, !P1 ;  /* 0x63400000120d7807 */ /* 0x000fe20004800000 */
[----:B------:R-:W-:Y:S01]  /*3010*/  DFMA R16, R16, R20, R16 ;  /* 0x000000141010722b */ /* 0x000fe20000000010 */
[----:B------:R-:W-:Y:S02]  /*3020*/  FSETP.GEU.AND P1, PT, |R15|, 1.469367938527859385e-39, PT ;  /* 0x001000000f00780b */ /* 0x000fe40003f2e200 */
[----:B------:R-:W-:-:S11]  /*3030*/  LOP3.LUT R13, R13, 0x800fffff, R15, 0xf8, !PT ;  /* 0x800fffff0d0d7812 */ /* 0x000fd600078ef80f */
[----:B------:R-:W-:Y:S05]  /*3040*/  @P1 BRA `(.L_x_49) ;  /* 0x0000000000201947 */ /* 0x000fea0003800000 */
[----:B------:R-:W-:-:S04]  /*3050*/  LOP3.LUT R20, R11, 0x7ff00000, RZ, 0xc0, !PT ;  /* 0x7ff000000b147812 */ /* 0x000fc800078ec0ff */
[----:B------:R-:W-:Y:S01]  /*3060*/  ISETP.GE.U32.AND P1, PT, R19, R20, PT ;  /* 0x000000141300720c */ /* 0x000fe20003f26070 */
[----:B------:R-:W-:-:S03]  /*3070*/  IMAD.MOV.U32 R20, RZ, RZ, RZ ;  /* 0x000000ffff147224 */ /* 0x000fc600078e00ff */
[----:B------:R-:W-:-:S04]  /*3080*/  SEL R21, R18, 0x63400000, !P1 ;  /* 0x6340000012157807 */ /* 0x000fc80004800000 */
[----:B------:R-:W-:-:S04]  /*3090*/  LOP3.LUT R21, R21, 0x80000000, R15, 0xf8, !PT ;  /* 0x8000000015157812 */ /* 0x000fc800078ef80f */
[----:B------:R-:W-:-:S06]  /*30a0*/  LOP3.LUT R21, R21, 0x100000, RZ, 0xfc, !PT ;  /* 0x0010000015157812 */ /* 0x000fcc00078efcff */
[----:B------:R-:W-:-:S10]  /*30b0*/  DFMA R12, R12, 2, -R20 ;  /* 0x400000000c0c782b */ /* 0x000fd40000000814 */
[----:B------:R-:W-:-:S07]  /*30c0*/  LOP3.LUT R25, R13, 0x7ff00000, RZ, 0xc0, !PT ;  /* 0x7ff000000d197812 */ /* 0x000fce00078ec0ff */
.L_x_49:
[----:B------:R-:W-:Y:S01]  /*30d0*/  @!P0 LOP3.LUT R24, R7, 0x7ff00000, RZ, 0xc0, !PT ;  /* 0x7ff0000007188812 */ /* 0x000fe200078ec0ff */
[----:B------:R-:W-:Y:S01]  /*30e0*/  DMUL R20, R16, R12 ;  /* 0x0000000c10147228 */ /* 0x000fe20000000000 */
[----:B------:R-:W-:-:S03]  /*30f0*/  IADD3 R26, PT, PT, R25, -0x1, RZ ;  /* 0xffffffff191a7810 */ /* 0x000fc60007ffe0ff */
[----:B------:R-:W-:Y:S01]  /*3100*/  VIADD R27, R24, 0xffffffff ;  /* 0xffffffff181b7836 */ /* 0x000fe20000000000 */
[----:B------:R-:W-:-:S03]  /*3110*/  ISETP.GT.U32.AND P0, PT, R26, 0x7feffffe, PT ;  /* 0x7feffffe1a00780c */ /* 0x000fc60003f04070 */
[----:B------:R-:W-:Y:S01]  /*3120*/  DFMA R22, R20, -R6, R12 ;  /* 0x800000061416722b */ /* 0x000fe2000000000c */
[----:B------:R-:W-:-:S07]  /*3130*/  ISETP.GT.U32.OR P0, PT, R27, 0x7feffffe, P0 ;  /* 0x7feffffe1b00780c */ /* 0x000fce0000704470 */
[----:B------:R-:W-:-:S06]  /*3140*/  DFMA R16, R16, R22, R20 ;  /* 0x000000161010722b */ /* 0x000fcc0000000014 */
[----:B------:R-:W-:Y:S05]  /*3150*/  @P0 BRA `(.L_x_50) ;  /* 0x00000000006c0947 */ /* 0x000fea0003800000 */
[----:B------:R-:W-:-:S04]  /*3160*/  LOP3.LUT R20, R11, 0x7ff00000, RZ, 0xc0, !PT ;  /* 0x7ff000000b147812 */ /* 0x000fc800078ec0ff */
[CC--:B------:R-:W-:Y:S02]  /*3170*/  VIADDMNMX R14, R19.reuse, -R20.reuse, 0xb9600000, !PT ;  /* 0xb9600000130e7446 */ /* 0x0c0fe40007800914 */
[----:B------:R-:W-:Y:S02]  /*3180*/  ISETP.GE.U32.AND P0, PT, R19, R20, PT ;  /* 0x000000141300720c */ /* 0x000fe40003f06070 */
[----:B------:R-:W-:Y:S02]  /*3190*/  VIMNMX R14, PT, PT, R14, 0x46a00000, PT ;  /* 0x46a000000e0e7848 */ /* 0x000fe40003fe0100 */
[----:B------:R-:W-:-:S04]  /*31a0*/  SEL R15, R18, 0x63400000, !P0 ;  /* 0x63400000120f7807 */ /* 0x000fc80004000000 */
[----:B------:R-:W-:Y:S02]  /*31b0*/  IADD3 R20, PT, PT, -R15, R14, RZ ;  /* 0x0000000e0f147210 */ /* 0x000fe40007ffe1ff */
[----:B------:R-:W-:-:S03]  /*31c0*/  MOV R14, RZ ;  /* 0x000000ff000e7202 */ /* 0x000fc60000000f00 */
[----:B------:R-:W-:-:S06]  /*31d0*/  VIADD R15, R20, 0x7fe00000 ;  /* 0x7fe00000140f7836 */ /* 0x000fcc0000000000 */
[----:B------:R-:W-:-:S10]  /*31e0*/  DMUL R18, R16, R14 ;  /* 0x0000000e10127228 */ /* 0x000fd40000000000 */
[----:B------:R-:W-:-:S13]  /*31f0*/  FSETP.GTU.AND P0, PT, |R19|, 1.469367938527859385e-39, PT ;  /* 0x001000001300780b */ /* 0x000fda0003f0c200 */
[----:B------:R-:W-:Y:S05]  /*3200*/  @P0 BRA `(.L_x_51) ;  /* 0x0000000000940947 */ /* 0x000fea0003800000 */
[----:B------:R-:W-:Y:S01]  /*3210*/  DFMA R6, R16, -R6, R12 ;  /* 0x800000061006722b */ /* 0x000fe2000000000c */
[----:B------:R-:W-:-:S09]  /*3220*/  IMAD.MOV.U32 R14, RZ, RZ, RZ ;  /* 0x000000ffff0e7224 */ /* 0x000fd200078e00ff */
[C---:B------:R-:W-:Y:S02]  /*3230*/  FSETP.NEU.AND P0, PT, R7.reuse, RZ, PT ;  /* 0x000000ff0700720b */ /* 0x040fe40003f0d000 */
[----:B------:R-:W-:-:S04]  /*3240*/  LOP3.LUT R11, R7, 0x80000000, R11, 0x48, !PT ;  /* 0x80000000070b7812 */ /* 0x000fc800078e480b */
[----:B------:R-:W-:-:S07]  /*3250*/  LOP3.LUT R15, R11, R15, RZ, 0xfc, !PT ;  /* 0x0000000f0b0f7212 */ /* 0x000fce00078efcff */
[----:B------:R-:W-:Y:S05]  /*3260*/  @!P0 BRA `(.L_x_51) ;  /* 0x00000000007c8947 */ /* 0x000fea0003800000 */
[----:B------:R-:W-:Y:S01]  /*3270*/  IADD3 R7, PT, PT, -R20, RZ, RZ ;  /* 0x000000ff14077210 */ /* 0x000fe20007ffe1ff */
[----:B------:R-:W-:Y:S01]  /*3280*/  IMAD.MOV.U32 R6, RZ, RZ, RZ ;  /* 0x000000ffff067224 */ /* 0x000fe200078e00ff */
[----:B------:R-:W-:-:S05]  /*3290*/  DMUL.RP R14, R16, R14 ;  /* 0x0000000e100e7228 */ /* 0x000fca0000008000 */
[----:B------:R-:W-:-:S05]  /*32a0*/  DFMA R6, R18, -R6, R16 ;  /* 0x800000061206722b */ /* 0x000fca0000000010 */
[----:B------:R-:W-:Y:S02]  /*32b0*/  LOP3.LUT R11, R15, R11, RZ, 0x3c, !PT ;  /* 0x0000000b0f0b7212 */ /* 0x000fe400078e3cff */
[----:B------:R-:W-:-:S04]  /*32c0*/  IADD3 R6, PT, PT, -R20, -0x43300000, RZ ;  /* 0xbcd0000014067810 */ /* 0x000fc80007ffe1ff */
[----:B------:R-:W-:-:S04]  /*32d0*/  FSETP.NEU.AND P0, PT, |R7|, R6, PT ;  /* 0x000000060700720b */ /* 0x000fc80003f0d200 */
[----:B------:R-:W-:Y:S02]  /*32e0*/  FSEL R18, R14, R18, !P0 ;  /* 0x000000120e127208 */ /* 0x000fe40004000000 */
[----:B------:R-:W-:Y:S01]  /*32f0*/  FSEL R19, R11, R19, !P0 ;  /* 0x000000130b137208 */ /* 0x000fe20004000000 */
[----:B------:R-:W-:Y:S06]  /*3300*/  BRA `(.L_x_51) ;  /* 0x0000000000547947 */ /* 0x000fec0003800000 */
.L_x_50:
[----:B------:R-:W-:-:S14]  /*3310*/  DSETP.NAN.AND P0, PT, R14, R14, PT ;  /* 0x0000000e0e00722a */ /* 0x000fdc0003f08000 */
[----:B------:R-:W-:Y:S05]  /*3320*/  @P0 BRA `(.L_x_52) ;  /* 0x0000000000440947 */ /* 0x000fea0003800000 */
[----:B------:R-:W-:-:S14]  /*3330*/  DSETP.NAN.AND P0, PT, R10, R10, PT ;  /* 0x0000000a0a00722a */ /* 0x000fdc0003f08000 */
[----:B------:R-:W-:Y:S05]  /*3340*/  @P0 BRA `(.L_x_53) ;  /* 0x0000000000300947 */ /* 0x000fea0003800000 */
[----:B------:R-:W-:Y:S01]  /*3350*/  ISETP.NE.AND P0, PT, R25, R24, PT ;  /* 0x000000181900720c */ /* 0x000fe20003f05270 */
[----:B------:R-:W-:Y:S01]  /*3360*/  IMAD.MOV.U32 R19, RZ, RZ, -0x80000 ;  /* 0xfff80000ff137424 */ /* 0x000fe200078e00ff */
[----:B------:R-:W-:-:S11]  /*3370*/  MOV R18, 0x0 ;  /* 0x0000000000127802 */ /* 0x000fd60000000f00 */
[----:B------:R-:W-:Y:S05]  /*3380*/  @!P0 BRA `(.L_x_51) ;  /* 0x0000000000348947 */ /* 0x000fea0003800000 */
[----:B------:R-:W-:Y:S02]  /*3390*/  ISETP.NE.AND P0, PT, R25, 0x7ff00000, PT ;  /* 0x7ff000001900780c */ /* 0x000fe40003f05270 */
[----:B------:R-:W-:Y:S02]  /*33a0*/  LOP3.LUT R19, R15, 0x80000000, R11, 0x48, !PT ;  /* 0x800000000f137812 */ /* 0x000fe400078e480b */
[----:B------:R-:W-:-:S13]  /*33b0*/  ISETP.EQ.OR P0, PT, R24, RZ, !P0 ;  /* 0x000000ff1800720c */ /* 0x000fda0004702670 */
[----:B------:R-:W-:Y:S02]  /*33c0*/  @P0 LOP3.LUT R6, R19, 0x7ff00000, RZ, 0xfc, !PT ;  /* 0x7ff0000013060812 */ /* 0x000fe400078efcff */
[----:B------:R-:W-:Y:S01]  /*33d0*/  @!P0 MOV R18, RZ ;  /* 0x000000ff00128202 */ /* 0x000fe20000000f00 */
[----:B------:R-:W-:Y:S01]  /*33e0*/  @P0 IMAD.MOV.U32 R18, RZ, RZ, RZ ;  /* 0x000000ffff120224 */ /* 0x000fe200078e00ff */
[----:B------:R-:W-:Y:S01]  /*33f0*/  @P0 MOV R19, R6 ;  /* 0x0000000600130202 */ /* 0x000fe20000000f00 */
[----:B------:R-:W-:Y:S06]  /*3400*/  BRA `(.L_x_51) ;  /* 0x0000000000147947 */ /* 0x000fec0003800000 */
.L_x_53:
[----:B------:R-:W-:Y:S01]  /*3410*/  LOP3.LUT R19, R11, 0x80000, RZ, 0xfc, !PT ;  /* 0x000800000b137812 */ /* 0x000fe200078efcff */
[----:B------:R-:W-:Y:S01]  /*3420*/  IMAD.MOV.U32 R18, RZ, RZ, R10 ;  /* 0x000000ffff127224 */ /* 0x000fe200078e000a */
[----:B------:R-:W-:Y:S06]  /*3430*/  BRA `(.L_x_51) ;  /* 0x0000000000087947 */ /* 0x000fec0003800000 */
.L_x_52:
[----:B------:R-:W-:Y:S02]  /*3440*/  LOP3.LUT R19, R15, 0x80000, RZ, 0xfc, !PT ;  /* 0x000800000f137812 */ /* 0x000fe400078efcff */
[----:B------:R-:W-:-:S07]  /*3450*/  MOV R18, R14 ;  /* 0x0000000e00127202 */ /* 0x000fce0000000f00 */
.L_x_51:
[----:B------:R-:W-:Y:S01]  /*3460*/  IMAD.MOV.U32 R6, RZ, RZ, R0 ;  /* 0x000000ffff067224 */ /* 0x000fe200078e0000 */
[----:B------:R-:W-:-:S04]  /*3470*/  MOV R7, 0x0 ;  /* 0x0000000000077802 */ /* 0x000fc80000000f00 */
[----:B------:R-:W-:Y:S05]  /*3480*/  RET.REL.NODEC R6 `(_Z27global_recursivegaussfilterPjS_Pdiiiiii) ;  /* 0xffffffc806dc7950 */ /* 0x000fea0003c3ffff */
.L_x_54:
[----:B------:R-:W-:-:S00]  /*3490*/  BRA `(.L_x_54) ;  /* 0xfffffffc00fc7947 */ /* 0x000fc0000383ffff */
[----:B------:R-:W-:-:S00]  /*34a0*/  NOP ;  /* 0x0000000000007918 */ /* 0x000fc00000000000 */
        /* <DEDUP_REMOVED lines=13> */
.L_x_87:


//--------------------- .text._Z25global_defaultgaussfilterPjS_Pdiiiii --------------------------
	.section	.text._Z25global_defaultgaussfilterPjS_Pdiiiii,"ax",@progbits
	.align	128
        .global         _Z25global_defaultgaussfilterPjS_Pdiiiii
        .type           _Z25global_defaultgaussfilterPjS_Pdiiiii,@function
        .size           _Z25global_defaultgaussfilterPjS_Pdiiiii,(.L_x_88 - _Z25global_defaultgaussfilterPjS_Pdiiiii)
        .other          _Z25global_defaultgaussfilterPjS_Pdiiiii,@"STO_CUDA_ENTRY STV_DEFAULT"
_Z25global_defaultgaussfilterPjS_Pdiiiii:
.text._Z25global_defaultgaussfilterPjS_Pdiiiii:
[----:B------:R-:W0:Y:S01]  /*0000*/  LDC R1, c[0x0][0x37c] ;  /* 0x0000df00ff017b82 */ /* 0x000e220000000800 */
[----:B------:R-:W1:Y:S01]  /*0010*/  LDCU UR4, c[0x0][0x3a4] ;  /* 0x00007480ff0477ac */ /* 0x000e620008000800 */
[----:B------:R-:W2:Y:S01]  /*0020*/  LDCU UR5, c[0x0][0x3a8] ;  /* 0x00007500ff0577ac */ /* 0x000ea20008000800 */
[----:B-1----:R-:W-:-:S04]  /*0030*/  UISETP.NE.AND UP0, UPT, UR4, URZ, UPT ;  /* 0x000000ff0400728c */ /* 0x002fc8000bf05270 */
[----:B--2---:R-:W-:-:S09]  /*0040*/  UISETP.EQ.OR UP0, UPT, UR5, URZ, !UP0 ;  /* 0x000000ff0500728c */ /* 0x004fd2000c702670 */
[----:B------:R-:W-:Y:S05]  /*0050*/  BRA.U UP0, `(.L_x_55) ;  /* 0x0000000100407547 */ /* 0x000fea000b800000 */
[----:B------:R-:W-:Y:S01]  /*0060*/  MOV R0, 0x0 ;  /* 0x0000000000007802 */ /* 0x000fe20000000f00 */
[----:B------:R-:W1:Y:S01]  /*0070*/  LDCU.64 UR4, c[0x4][0x18] ;  /* 0x01000300ff0477ac */ /* 0x000e620008000a00 */
[----:B------:R-:W-:Y:S02]  /*0080*/  IMAD.MOV.U32 R8, RZ, RZ, 0x5b ;  /* 0x0000005bff087424 */ /* 0x000fe400078e00ff */
[----:B------:R2:W3:Y:S01]  /*0090*/  LDC.64 R2, c[0x4][R0] ;  /* 0x0100000000027b82 */ /* 0x0004e20000000a00 */
[----:B------:R-:W4:Y:S01]  /*00a0*/  LDCU.64 UR6, c[0x4][0x20] ;  /* 0x01000400ff0677ac */ /* 0x000f220008000a00 */
[----:B------:R-:W-:Y:S02]  /*00b0*/  IMAD.MOV.U32 R12, RZ, RZ, 0x1 ;  /* 0x00000001ff0c7424 */ /* 0x000fe400078e00ff */
[----:B------:R-:W-:Y:S01]  /*00c0*/  IMAD.MOV.U32 R13, RZ, RZ, RZ ;  /* 0x000000ffff0d7224 */ /* 0x000fe200078e00ff */
[----:B------:R-:W5:Y:S01]  /*00d0*/  LDCU.64 UR8, c[0x4][0x8] ;  /* 0x01000100ff0877ac */ /* 0x000f620008000a00 */
[----:B-1----:R-:W-:-:S02]  /*00e0*/  IMAD.U32 R4, RZ, RZ, UR4 ;  /* 0x00000004ff047e24 */ /* 0x002fc4000f8e00ff */
[----:B------:R-:W-:Y:S02]  /*00f0*/  IMAD.U32 R5, RZ, RZ, UR5 ;  /* 0x00000005ff057e24 */ /* 0x000fe4000f8e00ff */
[----:B----4-:R-:W-:Y:S02]  /*0100*/  IMAD.U32 R6, RZ, RZ, UR6 ;  /* 0x00000006ff067e24 */ /* 0x010fe4000f8e00ff */
[----:B------:R-:W-:Y:S02]  /*0110*/  IMAD.U32 R7, RZ, RZ, UR7 ;  /* 0x00000007ff077e24 */ /* 0x000fe4000f8e00ff */
[----:B-----5:R-:W-:Y:S02]  /*0120*/  IMAD.U32 R10, RZ, RZ, UR8 ;  /* 0x00000008ff0a7e24 */ /* 0x020fe4000f8e00ff */
[----:B--2---:R-:W-:-:S07]  /*0130*/  IMAD.U32 R11, RZ, RZ, UR9 ;  /* 0x00000009ff0b7e24 */ /* 0x004fce000f8e00ff */
[----:B------:R-:W-:-:S07]  /*0140*/  LEPC R20, `(.L_x_55) ;  /* 0x000000001014794e */ /* 0x000fce0000000000 */
[----:B0--3--:R-:W-:Y:S05]  /*0150*/  CALL.ABS.NOINC R2 ;  /* 0x0000000002007343 */ /* 0x009fea0003c00000 */
.L_x_55:
[----:B------:R-:W1:Y:S01]  /*0160*/  LDCU UR4, c[0x0][0x3a4] ;  /* 0x00007480ff0477ac */ /* 0x000e620008000800 */
[----:B------:R-:W2:Y:S01]  /*0170*/  LDC.64 R14, c[0x0][0x358] ;  /* 0x0000d600ff0e7b82 */ /* 0x000ea20000000a00 */
[----:B------:R-:W-:Y:S01]  /*0180*/  BSSY.RECONVERGENT B0, `(.L_x_56) ;  /* 0x000014f000007945 */ /* 0x000fe20003800200 */
[----:B-1----:R-:W-:-:S09]  /*0190*/  UISETP.GE.AND UP0, UPT, UR4, 0x1, UPT ;  /* 0x000000010400788c */ /* 0x002fd2000bf06270 */
[----:B------:R-:W-:Y:S05]  /*01a0*/  BRA.U !UP0, `(.L_x_57) ;  /* 0x0000001508307547 */ /* 0x000fea000b800000 */
[----:B------:R-:W1:Y:S01]  /*01b0*/  S2R R3, SR_TID.X ;  /* 0x0000000000037919 */ /* 0x000e620000002100 */
[----:B------:R-:W1:Y:S01]  /*01c0*/  S2UR UR4, SR_CTAID.X ;  /* 0x00000000000479c3 */ /* 0x000e620000002500 */
[----:B------:R-:W3:Y:S07]  /*01d0*/  LDCU UR5, c[0x0][0x3a0] ;  /* 0x00007400ff0577ac */ /* 0x000eee0008000800 */
[----:B------:R-:W1:Y:S08]  /*01e0*/  LDC R2, c[0x0][0x360] ;  /* 0x0000d800ff027b82 */ /* 0x000e700000000800 */
[----:B------:R-:W3:Y:S01]  /*01f0*/  LDC R0, c[0x0][0x39c] ;  /* 0x0000e700ff007b82 */ /* 0x000ee20000000800 */
[----:B-1----:R-:W-:-:S02]  /*0200*/  IMAD R3, R2, UR4, R3 ;  /* 0x0000000402037c24 */ /* 0x002fc4000f8e0203 */
[----:B---3--:R-:W-:-:S05]  /*0210*/  IMAD R0, R0, UR5, RZ ;  /* 0x0000000500007c24 */ /* 0x008fca000f8e02ff */
[----:B------:R-:W-:-:S13]  /*0220*/  ISETP.GE.AND P0, PT, R3, R0, PT ;  /* 0x000000000300720c */ /* 0x000fda0003f06270 */
[----:B------:R-:W-:Y:S05]  /*0230*/  @P0 BRA `(.L_x_57) ;  /* 0x00000014000c0947 */ /* 0x000fea0003800000 */
[----:B------:R-:W1:Y:S01]  /*0240*/  LDC R7, c[0x0][0x398] ;  /* 0x0000e600ff077b82 */ /* 0x000e620000000800 */
[----:B------:R-:W3:Y:S02]  /*0250*/  LDCU UR4, c[0x0][0x370] ;  /* 0x00006e00ff0477ac */ /* 0x000ee40008000800 */
[----:B---3--:R-:W-:Y:S01]  /*0260*/  IMAD R2, R2, UR4, RZ ;  /* 0x0000000402027c24 */ /* 0x008fe2000f8e02ff */
[----:B-1----:R-:W-:-:S13]  /*0270*/  ISETP.GT.AND P0, PT, R7, -0x1, PT ;  /* 0xffffffff0700780c */ /* 0x002fda0003f04270 */
[----:B------:R-:W-:Y:S05]  /*0280*/  @P0 BRA `(.L_x_58) ;  /* 0x0000000000280947 */ /* 0x000fea0003800000 */
[----:B------:R-:W1:Y:S01]  /*0290*/  LDC.64 R6, c[0x0][0x388] ;  /* 0x0000e200ff067b82 */ /* 0x000e620000000a00 */
[----:B------:R-:W-:-:S07]  /*02a0*/  IMAD.MOV.U32 R9, RZ, RZ, -0x80000000 ;  /* 0x80000000ff097424 */ /* 0x000fce00078e00ff */
.L_x_59:
[----:B-1-3--:R-:W-:Y:S01]  /*02b0*/  IMAD.WIDE R4, R3, 0x4, R6 ;  /* 0x0000000403047825 */ /* 0x00afe200078e0206 */
[----:B--2---:R-:W-:Y:S02]  /*02c0*/  R2UR UR4, R14 ;  /* 0x000000000e0472ca */ /* 0x004fe400000e0000 */
[----:B------:R-:W-:Y:S01]  /*02d0*/  R2UR UR5, R15 ;  /* 0x000000000f0572ca */ /* 0x000fe200000e0000 */
[----:B------:R-:W-:-:S05]  /*02e0*/  IMAD.IADD R3, R2, 0x1, R3 ;  /* 0x0000000102037824 */ /* 0x000fca00078e0203 */
[----:B------:R-:W-:-:S07]  /*02f0*/  ISETP.GE.AND P0, PT, R3, R0, PT ;  /* 0x000000000300720c */ /* 0x000fce0003f06270 */
[----:B------:R3:W-:Y:S06]  /*0300*/  STG.E desc[UR4][R4.64], R9 ;  /* 0x0000000904007986 */ /* 0x0007ec000c101904 */
[----:B------:R-:W-:Y:S05]  /*0310*/  @!P0 BRA `(.L_x_59) ;  /* 0xfffffffc00e48947 */ /* 0x000fea000383ffff */
[----:B------:R-:W-:Y:S05]  /*0320*/  BRA `(.L_x_57) ;  /* 0x0000001000d07947 */ /* 0x000fea0003800000 */
.L_x_58:
[----:B------:R-:W-:Y:S02]  /*0330*/  IMAD.SHL.U32 R26, R7, 0x2, RZ ;  /* 0x00000002071a7824 */ /* 0x000fe400078e00ff */
[----:B------:R-:W-:-:S03]  /*0340*/  IMAD.MOV R7, RZ, RZ, -R7 ;  /* 0x000000ffff077224 */ /* 0x000fc600078e0a07 */
[C---:B------:R-:W-:Y:S02]  /*0350*/  LOP3.LUT R25, R26.reuse, 0x6, RZ, 0xc0, !PT ;  /* 0x000000061a197812 */ /* 0x040fe400078ec0ff */
[----:B------:R-:W-:-:S07]  /*0360*/  LOP3.LUT R26, R26, 0xfffffff8, RZ, 0xc0, !PT ;  /* 0xfffffff81a1a7812 */ /* 0x000fce00078ec0ff */
.L_x_69:
[----:B------:R-:W1:Y:S01]  /*0370*/  LDCU.64 UR4, c[0x0][0x398] ;  /* 0x00007300ff0477ac */ /* 0x000e620008000a00 */
[----:B------:R-:W-:Y:S01]  /*0380*/  IABS R23, R3 ;  /* 0x0000000300177213 */ /* 0x000fe20000000000 */
[----:B------:R-:W-:Y:S01]  /*0390*/  IMAD.MOV.U32 R24, RZ, RZ, R7 ;  /* 0x000000ffff187224 */ /* 0x000fe200078e0007 */
[----:B------:R-:W-:Y:S01]  /*03a0*/  ISETP.GE.U32.AND P3, PT, R25, 0x3, PT ;  /* 0x000000031900780c */ /* 0x000fe20003f66070 */
[----:B-1----:R-:W-:Y:S02]  /*03b0*/  IMAD.U32 R6, RZ, RZ, UR5 ;  /* 0x00000005ff067e24 */ /* 0x002fe4000f8e00ff */
[----:B------:R-:W-:-:S03]  /*03c0*/  IMAD.U32 R22, RZ, RZ, UR4 ;  /* 0x00000004ff167e24 */ /* 0x000fc6000f8e00ff */
[----:B------:R-:W-:Y:S02]  /*03d0*/  IABS R10, R6 ;  /* 0x00000006000a7213 */ /* 0x000fe40000000000 */
[----:B------:R-:W-:Y:S02]  /*03e0*/  ISETP.NE.AND P1, PT, R6, RZ, PT ;  /* 0x000000ff0600720c */ /* 0x000fe40003f25270 */
[----:B------:R-:W1:Y:S08]  /*03f0*/  I2F.RP R8, R10 ;  /* 0x0000000a00087306 */ /* 0x000e700000209400 */
[----:B-1----:R-:W1:Y:S02]  /*0400*/  MUFU.RCP R8, R8 ;  /* 0x0000000800087308 */ /* 0x002e640000001000 */
[----:B-1----:R-:W-:-:S06]  /*0410*/  VIADD R4, R8, 0xffffffe ;  /* 0x0ffffffe08047836 */ /* 0x002fcc0000000000 */
[----:B------:R1:W3:Y:S02]  /*0420*/  F2I.FTZ.U32.TRUNC.NTZ R5, R4 ;  /* 0x0000000400057305 */ /* 0x0002e4000021f000 */
[----:B-1----:R-:W-:Y:S02]  /*0430*/  IMAD.MOV.U32 R4, RZ, RZ, RZ ;  /* 0x000000ffff047224 */ /* 0x002fe400078e00ff */
[----:B---3--:R-:W-:-:S04]  /*0440*/  IMAD.MOV R9, RZ, RZ, -R5 ;  /* 0x000000ffff097224 */ /* 0x008fc800078e0a05 */
[----:B------:R-:W-:-:S04]  /*0450*/  IMAD R9, R9, R10, RZ ;  /* 0x0000000a09097224 */ /* 0x000fc800078e02ff */
[----:B------:R-:W-:Y:S01]  /*0460*/  IMAD.HI.U32 R5, R5, R9, R4 ;  /* 0x0000000905057227 */ /* 0x000fe200078e0004 */
[----:B------:R-:W-:-:S05]  /*0470*/  CS2R R8, SRZ ;  /* 0x0000000000087805 */ /* 0x000fca000001ff00 */
[----:B------:R-:W-:-:S04]  /*0480*/  IMAD.HI.U32 R5, R5, R23, RZ ;  /* 0x0000001705057227 */ /* 0x000fc800078e00ff */
[----:B------:R-:W-:-:S04]  /*0490*/  IMAD.MOV R5, RZ, RZ, -R5 ;  /* 0x000000ffff057224 */ /* 0x000fc800078e0a05 */
[----:B------:R-:W-:Y:S01]  /*04a0*/  IMAD R23, R10, R5, R23 ;  /* 0x000000050a177224 */ /* 0x000fe200078e0217 */
[----:B------:R-:W-:-:S04]  /*04b0*/  CS2R R4, SRZ ;  /* 0x0000000000047805 */ /* 0x000fc8000001ff00 */
[----:B------:R-:W-:-:S13]  /*04c0*/  ISETP.GT.U32.AND P0, PT, R10, R23, PT ;  /* 0x000000170a00720c */ /* 0x000fda0003f04070 */
[----:B------:R-:W-:Y:S01]  /*04d0*/  @!P0 IMAD.IADD R23, R23, 0x1, -R10 ;  /* 0x0000000117178824 */ /* 0x000fe200078e0a0a */
[----:B------:R-:W-:-:S04]  /*04e0*/  ISETP.GE.AND P0, PT, R3, RZ, PT ;  /* 0x000000ff0300720c */ /* 0x000fc80003f06270 */
[----:B------:R-:W-:-:S13]  /*04f0*/  ISETP.GT.U32.AND P2, PT, R10, R23, PT ;  /* 0x000000170a00720c */ /* 0x000fda0003f44070 */
[----:B------:R-:W-:Y:S01]  /*0500*/  @!P2 IMAD.IADD R23, R23, 0x1, -R10 ;  /* 0x000000011717a824 */ /* 0x000fe200078e0a0a */
[----:B------:R-:W-:-:S03]  /*0510*/  ISETP.GE.U32.AND P2, PT, R22, 0x4, PT ;  /* 0x000000041600780c */ /* 0x000fc60003f46070 */
[----:B------:R-:W-:Y:S01]  /*0520*/  @!P0 IMAD.MOV R23, RZ, RZ, -R23 ;  /* 0x000000ffff178224 */ /* 0x000fe200078e0a17 */
[----:B------:R-:W-:-:S09]  /*0530*/  @!P1 LOP3.LUT R23, RZ, R6, RZ, 0x33, !PT ;  /* 0x00000006ff179212 */ /* 0x000fd200078e33ff */
[----:B------:R-:W-:Y:S05]  /*0540*/  @!P2 BRA `(.L_x_60) ;  /* 0x0000000400f4a947 */ /* 0x000fea0003800000 */
[----:B------:R-:W-:Y:S01]  /*0550*/  BSSY.RECONVERGENT B1, `(.L_x_60) ;  /* 0x000007c000017945 */ /* 0x000fe20003800200 */
[----:B------:R-:W-:Y:S01]  /*0560*/  IMAD.MOV.U32 R24, RZ, RZ, R7 ;  /* 0x000000ffff187224 */ /* 0x000fe200078e0007 */
[----:B------:R-:W-:-:S07]  /*0570*/  CS2R R4, SRZ ;  /* 0x0000000000047805 */ /* 0x000fce000001ff00 */
.L_x_61:
[----:B------:R-:W1:Y:S01]  /*0580*/  LDCU.64 UR4, c[0x0][0x398] ;  /* 0x00007300ff0477ac */ /* 0x000e620008000a00 */
[----:B------:R-:W-:Y:S01]  /*0590*/  IMAD.IADD R27, R23, 0x1, R24 ;  /* 0x00000001171b7824 */ /* 0x000fe200078e0218 */
[----:B------:R-:W3:Y:S01]  /*05a0*/  LDC.64 R12, c[0x0][0x380] ;  /* 0x0000e000ff0c7b82 */ /* 0x000ee20000000a00 */
[----:B------:R-:W-:Y:S02]  /*05b0*/  IMAD.IADD R11, R24, 0x1, R3 ;  /* 0x00000001180b7824 */ /* 0x000fe400078e0203 */
[----:B-1----:R-:W-:-:S05]  /*05c0*/  IMAD.U32 R6, RZ, RZ, UR5 ;  /* 0x00000005ff067e24 */ /* 0x002fca000f8e00ff */
[----:B------:R-:W-:Y:S01]  /*05d0*/  ISETP.GE.AND P1, PT, R27, R6, PT ;  /* 0x000000061b00720c */ /* 0x000fe20003f26270 */
[----:B---3--:R-:W-:-:S03]  /*05e0*/  IMAD.WIDE R12, R11, 0x4, R12 ;  /* 0x000000040b0c7825 */ /* 0x008fc600078e020c */
[----:B------:R-:W-:Y:S01]  /*05f0*/  ISETP.LT.OR P1, PT, R27, RZ, P1 ;  /* 0x000000ff1b00720c */ /* 0x000fe20000f21670 */
[----:B------:R-:W1:-:S12]  /*0600*/  LDC.64 R10, c[0x0][0x390] ;  /* 0x0000e400ff0a7b82 */ /* 0x000e580000000a00 */
[----:B--2---:R-:W-:Y:S02]  /*0610*/  @!P1 R2UR UR6, R14 ;  /* 0x000000000e0692ca */ /* 0x004fe400000e0000 */
[----:B------:R-:W-:-:S13]  /*0620*/  @!P1 R2UR UR7, R15 ;  /* 0x000000000f0792ca */ /* 0x000fda00000e0000 */
[----:B------:R-:W2:Y:S01]  /*0630*/  @!P1 LDG.E R16, desc[UR6][R12.64] ;  /* 0x000000060c109981 */ /* 0x000ea2000c1e1900 */
[----:B------:R-:W-:Y:S01]  /*0640*/  VIADD R17, R27, 0x1 ;  /* 0x000000011b117836 */ /* 0x000fe20000000000 */
[----:B------:R-:W-:Y:S01]  /*0650*/  @!P1 R2UR UR5, R15 ;  /* 0x000000000f0592ca */ /* 0x000fe200000e0000 */
[----:B------:R-:W-:Y:S01]  /*0660*/  IMAD.U32 R22, RZ, RZ, UR4 ;  /* 0x00000004ff167e24 */ /* 0x000fe2000f8e00ff */
[----:B------:R-:W-:Y:S02]  /*0670*/  @!P1 R2UR UR4, R14 ;  /* 0x000000000e0492ca */ /* 0x000fe400000e0000 */
[----:B------:R-:W-:-:S04]  /*0680*/  ISETP.GE.AND P0, PT, R17, R6, PT ;  /* 0x000000061100720c */ /* 0x000fc80003f06270 */
[----:B------:R-:W-:Y:S01]  /*0690*/  ISETP.LT.OR P0, PT, R17, RZ, P0 ;  /* 0x000000ff1100720c */ /* 0x000fe20000701670 */
[----:B------:R-:W-:-:S04]  /*06a0*/  IMAD.IADD R17, R24, 0x1, R22 ;  /* 0x0000000118117824 */ /* 0x000fc800078e0216 */
[----:B-1----:R-:W-:-:S05]  /*06b0*/  IMAD.WIDE R10, R17, 0x8, R10 ;  /* 0x00000008110a7825 */ /* 0x002fca00078e020a */
[----:B------:R-:W3:Y:S03]  /*06c0*/  @!P1 LDG.E.64 R18, desc[UR4][R10.64] ;  /* 0x000000040a129981 */ /* 0x000ee6000c1e1b00 */
[----:B------:R-:W-:Y:S02]  /*06d0*/  @!P0 R2UR UR6, R14 ;  /* 0x000000000e0682ca */ /* 0x000fe400000e0000 */
[----:B------:R-:W-:-:S13]  /*06e0*/  @!P0 R2UR UR7, R15 ;  /* 0x000000000f0782ca */ /* 0x000fda00000e0000 */
[----:B------:R-:W4:Y:S01]  /*06f0*/  @!P0 LDG.E R29, desc[UR6][R12.64+0x4] ;  /* 0x000004060c1d8981 */ /* 0x000f22000c1e1900 */
[----:B------:R-:W-:Y:S02]  /*0700*/  @!P0 R2UR UR4, R14 ;  /* 0x000000000e0482ca */ /* 0x000fe400000e0000 */
[----:B------:R-:W-:Y:S01]  /*0710*/  @!P0 R2UR UR5, R15 ;  /* 0x000000000f0582ca */ /* 0x000fe200000e0000 */
[----:B------:R-:W-:-:S05]  /*0720*/  VIADD R21, R27, 0x2 ;  /* 0x000000021b157836 */ /* 0x000fca0000000000 */
[----:B------:R-:W-:-:S04]  /*0730*/  ISETP.GE.AND P2, PT, R21, R6, PT ;  /* 0x000000061500720c */ /* 0x000fc80003f46270 */
[----:B------:R-:W-:Y:S01]  /*0740*/  ISETP.LT.OR P2, PT, R21, RZ, P2 ;  /* 0x000000ff1500720c */ /* 0x000fe20001741670 */
[----:B--2---:R-:W1:Y:S08]  /*0750*/  @!P1 I2F.F64.U32 R16, R16 ;  /* 0x0000001000109312 */ /* 0x004e700000201800 */
[----:B-1----:R1:W2:Y:S02]  /*0760*/  @!P1 F2I.F64.TRUNC R20, R16 ;  /* 0x0000001000149311 */ /* 0x0022a4000030d100 */
[----:B-1----:R-:W5:Y:S02]  /*0770*/  @!P0 LDG.E.64 R16, desc[UR4][R10.64+0x8] ;  /* 0x000008040a108981 */ /* 0x002f64000c1e1b00 */
[----:B------:R-:W-:-:S02]  /*0780*/  @!P2 R2UR UR4, R14 ;  /* 0x000000000e04a2ca */ /* 0x000fc400000e0000 */
[----:B------:R-:W-:-:S13]  /*0790*/  @!P2 R2UR UR5, R15 ;  /* 0x000000000f05a2ca */ /* 0x000fda00000e0000 */
[----:B------:R-:W5:Y:S01]  /*07a0*/  @!P2 LDG.E R28, desc[UR4][R12.64+0x8] ;  /* 0x000008040c1ca981 */ /* 0x000f62000c1e1900 */
[----:B--2---:R-:W3:Y:S02]  /*07b0*/  @!P1 I2F.F64 R20, R20 ;  /* 0x0000001400149312 */ /* 0x004ee40000201c00 */
[----:B---3--:R-:W-:-:S06]  /*07c0*/  @!P1 DFMA R8, R20, R18, R8 ;  /* 0x000000121408922b */ /* 0x008fcc0000000008 */
[----:B----4-:R-:W1:Y:S01]  /*07d0*/  @!P0 I2F.F64.U32 R20, R29 ;  /* 0x0000001d00148312 */ /* 0x010e620000201800 */
[----:B------:R-:W-:-:S07]  /*07e0*/  @!P1 DADD R4, R4, R18 ;  /* 0x0000000004049229 */ /* 0x000fce0000000012 */
[----:B-1----:R-:W1:Y:S08]  /*07f0*/  @!P0 F2I.F64.TRUNC R21, R20 ;  /* 0x0000001400158311 */ /* 0x002e70000030d100 */
[----:B-1----:R1:W5:Y:S02]  /*0800*/  @!P0 I2F.F64 R18, R21 ;  /* 0x0000001500128312 */ /* 0x0023640000201c00 */
[C---:B-1----:R-:W-:Y:S01]  /*0810*/  VIADD R21, R27.reuse, 0x4 ;  /* 0x000000041b157836 */ /* 0x042fe20000000000 */
[----:B-----5:R-:W-:Y:S01]  /*0820*/  @!P0 DFMA R8, R18, R16, R8 ;  /* 0x000000101208822b */ /* 0x020fe20000000008 */
[----:B------:R-:W-:-:S05]  /*0830*/  VIADD R19, R27, 0x3 ;  /* 0x000000031b137836 */ /* 0x000fca0000000000 */
[----:B------:R-:W-:-:S04]  /*0840*/  ISETP.GE.AND P1, PT, R19, R6, PT ;  /* 0x000000061300720c */ /* 0x000fc80003f26270 */
[----:B------:R-:W-:Y:S01]  /*0850*/  ISETP.LT.OR P1, PT, R19, RZ, P1 ;  /* 0x000000ff1300720c */ /* 0x000fe20000f21670 */
[----:B------:R-:W-:Y:S01]  /*0860*/  @!P0 DADD R4, R4, R16 ;  /* 0x0000000004048229 */ /* 0x000fe20000000010 */
[----:B------:R-:W2:Y:S11]  /*0870*/  @!P2 LDG.E.64 R16, desc[UR4][R10.64+0x10] ;  /* 0x000010040a10a981 */ /* 0x000eb6000c1e1b00 */
[----:B------:R-:W-:-:S02]  /*0880*/  @!P1 R2UR UR6, R14 ;  /* 0x000000000e0692ca */ /* 0x000fc400000e0000 */
[----:B------:R-:W-:-:S13]  /*0890*/  @!P1 R2UR UR7, R15 ;  /* 0x000000000f0792ca */ /* 0x000fda00000e0000 */
[----:B------:R-:W3:Y:S01]  /*08a0*/  @!P1 LDG.E R29, desc[UR6][R12.64+0xc] ;  /* 0x00000c060c1d9981 */ /* 0x000ee2000c1e1900 */
[----:B------:R-:W1:Y:S01]  /*08b0*/  @!P2 I2F.F64.U32 R18, R28 ;  /* 0x0000001c0012a312 */ /* 0x000e620000201800 */
[----:B------:R-:W-:Y:S02]  /*08c0*/  @!P1 R2UR UR4, R14 ;  /* 0x000000000e0492ca */ /* 0x000fe400000e0000 */
[----:B------:R-:W-:-:S05]  /*08d0*/  @!P1 R2UR UR5, R15 ;  /* 0x000000000f0592ca */ /* 0x000fca00000e0000 */
[----:B-1----:R1:W4:Y:S08]  /*08e0*/  @!P2 F2I.F64.TRUNC R20, R18 ;  /* 0x000000120014a311 */ /* 0x002330000030d100 */
[----:B-1----:R-:W5:Y:S01]  /*08f0*/  @!P1 LDG.E.64 R18, desc[UR4][R10.64+0x18] ;  /* 0x000018040a129981 */ /* 0x002f62000c1e1b00 */
[----:B------:R-:W-:-:S04]  /*0900*/  ISETP.GE.AND P0, PT, R21, R6, PT ;  /* 0x000000061500720c */ /* 0x000fc80003f06270 */
[----:B------:R-:W-:-:S13]  /*0910*/  ISETP.LT.OR P0, PT, R21, RZ, P0 ;  /* 0x000000ff1500720c */ /* 0x000fda0000701670 */
[----:B------:R-:W-:Y:S02]  /*0920*/  @!P0 R2UR UR4, R14 ;  /* 0x000000000e0482ca */ /* 0x000fe400000e0000 */
[----:B------:R-:W-:-:S13]  /*0930*/  @!P0 R2UR UR5, R15 ;  /* 0x000000000f0582ca */ /* 0x000fda00000e0000 */
[----:B------:R-:W5:Y:S01]  /*0940*/  @!P0 LDG.E R28, desc[UR4][R12.64+0x10] ;  /* 0x000010040c1c8981 */ /* 0x000f62000c1e1900 */
[----:B----4-:R-:W2:Y:S02]  /*0950*/  @!P2 I2F.F64 R20, R20 ;  /* 0x000000140014a312 */ /* 0x010ea40000201c00 */
[----:B--2---:R-:W-:-:S06]  /*0960*/  @!P2 DFMA R8, R20, R16, R8 ;  /* 0x000000101408a22b */ /* 0x004fcc0000000008 */
[----:B---3--:R-:W1:Y:S01]  /*0970*/  @!P1 I2F.F64.U32 R20, R29 ;  /* 0x0000001d00149312 */ /* 0x008e620000201800 */
[----:B------:R-:W-:-:S07]  /*0980*/  @!P2 DADD R4, R4, R16 ;  /* 0x000000000404a229 */ /* 0x000fce0000000010 */
[----:B-1----:R-:W1:Y:S08]  /*0990*/  @!P1 F2I.F64.TRUNC R21, R20 ;  /* 0x0000001400159311 */ /* 0x002e70000030d100 */
[----:B-1----:R-:W5:Y:S02]  /*09a0*/  @!P1 I2F.F64 R16, R21 ;  /* 0x0000001500109312 */ /* 0x002f640000201c00 */
[----:B-----5:R-:W-:Y:S01]  /*09b0*/  @!P1 DFMA R8, R16, R18, R8 ;  /* 0x000000121008922b */ /* 0x020fe20000000008 */
[----:B------:R-:W-:-:S05]  /*09c0*/  VIADD R17, R27, 0x5 ;  /* 0x000000051b117836 */ /* 0x000fca0000000000 */
[----:B------:R-:W-:-:S04]  /*09d0*/  ISETP.GE.AND P2, PT, R17, R6, PT ;  /* 0x000000061100720c */ /* 0x000fc80003f46270 */
[----:B------:R-:W-:Y:S02]  /*09e0*/  ISETP.LT.OR P2, PT, R17, RZ, P2 ;  /* 0x000000ff1100720c */ /* 0x000fe40001741670 */
[----:B------:R-:W2:Y:S11]  /*09f0*/  @!P0 LDG.E.64 R16, desc[UR4][R10.64+0x20] ;  /* 0x000020040a108981 */ /* 0x000eb6000c1e1b00 */
[----:B------:R-:W-:-:S02]  /*0a00*/  @!P2 R2UR UR6, R14 ;  /* 0x000000000e06a2ca */ /* 0x000fc400000e0000 */
[----:B------:R-:W-:-:S13]  /*0a10*/  @!P2 R2UR UR7, R15 ;  /* 0x000000000f07a2ca */ /* 0x000fda00000e0000 */
[----:B------:R-:W3:Y:S01]  /*0a20*/  @!P2 LDG.E R29, desc[UR6][R12.64+0x14] ;  /* 0x000014060c1da981 */ /* 0x000ee2000c1e1900 */
[----:B------:R-:W-:Y:S01]  /*0a30*/  @!P1 DADD R4, R4, R18 ;  /* 0x0000000004049229 */ /* 0x000fe20000000012 */
[----:B------:R-:W1:Y:S01]  /*0a40*/  @!P0 I2F.F64.U32 R18, R28 ;  /* 0x0000001c00128312 */ /* 0x000e620000201800 */
[----:B------:R-:W-:Y:S02]  /*0a50*/  @!P2 R2UR UR4, R14 ;  /* 0x000000000e04a2ca */ /* 0x000fe400000e0000 */
[----:B------:R-:W-:-:S05]  /*0a60*/  @!P2 R2UR UR5, R15 ;  /* 0x000000000f05a2ca */ /* 0x000fca00000e0000 */
[----:B-1----:R1:W4:Y:S08]  /*0a70*/  @!P0 F2I.F64.TRUNC R20, R18 ;  /* 0x0000001200148311 */ /* 0x002330000030d100 */
[----:B-1----:R-:W5:Y:S01]  /*0a80*/  @!P2 LDG.E.64 R18, desc[UR4][R10.64+0x28] ;  /* 0x000028040a12a981 */ /* 0x002f62000c1e1b00 */
[----:B------:R-:W-:-:S05]  /*0a90*/  VIADD R21, R27, 0x6 ;  /* 0x000000061b157836 */ /* 0x000fca0000000000 */
[----:B------:R-:W-:-:S04]  /*0aa0*/  ISETP.GE.AND P1, PT, R21, R6, PT ;  /* 0x000000061500720c */ /* 0x000fc80003f26270 */
[----:B------:R-:W-:Y:S02]  /*0ab0*/  ISETP.LT.OR P1, PT, R21, RZ, P1 ;  /* 0x000000ff1500720c */ /* 0x000fe40000f21670 */
[----:B----4-:R-:W2:Y:S01]  /*0ac0*/  @!P0 I2F.F64 R20, R20 ;  /* 0x0000001400148312 */ /* 0x010ea20000201c00 */
[----:B------:R-:W-:-:S10]  /*0ad0*/  VIADD R27, R27, 0x7 ;  /* 0x000000071b1b7836 */ /* 0x000fd40000000000 */
[----:B------:R-:W-:Y:S02]  /*0ae0*/  @!P1 R2UR UR6, R14 ;  /* 0x000000000e0692ca */ /* 0x000fe400000e0000 */
[----:B------:R-:W-:-:S13]  /*0af0*/  @!P1 R2UR UR7, R15 ;  /* 0x000000000f0792ca */ /* 0x000fda00000e0000 */
[----:B------:R-:W4:Y:S01]  /*0b00*/  @!P1 LDG.E R28, desc[UR6][R12.64+0x18] ;  /* 0x000018060c1c9981 */ /* 0x000f22000c1e1900 */
[----:B--2---:R-:W-:Y:S02]  /*0b10*/  @!P0 DFMA R8, R20, R16, R8 ;  /* 0x000000101408822b */ /* 0x004fe40000000008 */
[----:B------:R-:W-:Y:S01]  /*0b20*/  @!P0 DADD R4, R4, R16 ;  /* 0x0000000004048229 */ /* 0x000fe20000000010 */
[----:B------:R-:W-:-:S04]  /*0b30*/  ISETP.GE.AND P0, PT, R27, R6, PT ;  /* 0x000000061b00720c */ /* 0x000fc80003f06270 */
[----:B------:R-:W-:Y:S01]  /*0b40*/  ISETP.LT.OR P0, PT, R27, RZ, P0 ;  /* 0x000000ff1b00720c */ /* 0x000fe20000701670 */
[----:B---3--:R-:W1:-:S12]  /*0b50*/  @!P2 I2F.F64.U32 R16, R29 ;  /* 0x0000001d0010a312 */ /* 0x008e580000201800 */
[----:B------:R-:W-:Y:S02]  /*0b60*/  @!P0 R2UR UR4, R14 ;  /* 0x000000000e0482ca */ /* 0x000fe400000e0000 */
[----:B------:R-:W-:Y:S01]  /*0b70*/  @!P0 R2UR UR5, R15 ;  /* 0x000000000f0582ca */ /* 0x000fe200000e0000 */
[----:B-1----:R-:W1:-:S12]  /*0b80*/  @!P2 F2I.F64.TRUNC R16, R16 ;  /* 0x000000100010a311 */ /* 0x002e58000030d100 */
[----:B------:R-:W2:Y:S01]  /*0b90*/  @!P0 LDG.E R12, desc[UR4][R12.64+0x1c] ;  /* 0x00001c040c0c8981 */ /* 0x000ea2000c1e1900 */
[C---:B------:R-:W-:Y:S02]  /*0ba0*/  @!P1 R2UR UR4, R14.reuse ;  /* 0x000000000e0492ca */ /* 0x040fe400000e0000 */
[C---:B------:R-:W-:Y:S01]  /*0bb0*/  @!P1 R2UR UR5, R15.reuse ;  /* 0x000000000f0592ca */ /* 0x040fe200000e0000 */
[----:B-1----:R-:W5:Y:S01]  /*0bc0*/  @!P2 I2F.F64 R20, R16 ;  /* 0x000000100014a312 */ /* 0x002f620000201c00 */
[----:B------:R-:W-:Y:S02]  /*0bd0*/  @!P0 R2UR UR6, R14 ;  /* 0x000000000e0682ca */ /* 0x000fe400000e0000 */
[----:B------:R-:W-:Y:S01]  /*0be0*/  @!P0 R2UR UR7, R15 ;  /* 0x000000000f0782ca */ /* 0x000fe200000e0000 */
[----:B-----5:R-:W-:-:S08]  /*0bf0*/  @!P2 DFMA R8, R20, R18, R8 ;  /* 0x000000121408a22b */ /* 0x020fd00000000008 */
[----:B------:R-:W3:Y:S04]  /*0c00*/  @!P1 LDG.E.64 R20, desc[UR4][R10.64+0x30] ;  /* 0x000030040a149981 */ /* 0x000ee8000c1e1b00 */
[----:B------:R-:W5:Y:S01]  /*0c10*/  @!P0 LDG.E.64 R10, desc[UR6][R10.64+0x38] ;  /* 0x000038060a0a8981 */ /* 0x000f62000c1e1b00 */
[----:B----4-:R-:W1:Y:S01]  /*0c20*/  @!P1 I2F.F64.U32 R28, R28 ;  /* 0x0000001c001c9312 */ /* 0x010e620000201800 */
[----:B------:R-:W-:-:S07]  /*0c30*/  @!P2 DADD R4, R4, R18 ;  /* 0x000000000404a229 */ /* 0x000fce0000000012 */
[----:B-1----:R-:W1:Y:S01]  /*0c40*/  @!P1 F2I.F64.TRUNC R27, R28 ;  /* 0x0000001c001b9311 */ /* 0x002e62000030d100 */
[----:B------:R-:W-:-:S07]  /*0c50*/  VIADD R24, R24, 0x8 ;  /* 0x0000000818187836 */ /* 0x000fce0000000000 */
[----:B-1----:R-:W-:Y:S08]  /*0c60*/  @!P1 I2F.F64 R18, R27 ;  /* 0x0000001b00129312 */ /* 0x002ff00000201c00 */
[----:B--2---:R-:W1:Y:S08]  /*0c70*/  @!P0 I2F.F64.U32 R12, R12 ;  /* 0x0000000c000c8312 */ /* 0x004e700000201800 */
[----:B-1----:R-:W1:Y:S01]  /*0c80*/  @!P0 F2I.F64.TRUNC R17, R12 ;  /* 0x0000000c00118311 */ /* 0x002e62000030d100 */
[----:B---3--:R-:W-:Y:S01]  /*0c90*/  @!P1 DFMA R8, R18, R20, R8 ;  /* 0x000000141208922b */ /* 0x008fe20000000008 */
[----:B------:R-:W-:-:S06]  /*0ca0*/  IMAD.IADD R19, R24, 0x1, R22 ;  /* 0x0000000118137824 */ /* 0x000fcc00078e0216 */
[----:B-1----:R-:W1:Y:S01]  /*0cb0*/  @!P0 I2F.F64 R16, R17 ;  /* 0x0000001100108312 */ /* 0x002e620000201c00 */
[----:B------:R-:W-:Y:S01]  /*0cc0*/  @!P1 DADD R4, R4, R20 ;  /* 0x0000000004049229 */ /* 0x000fe20000000014 */
[----:B------:R-:W-:-:S07]  /*0cd0*/  ISETP.NE.AND P1, PT, R19, R26, PT ;  /* 0x0000001a1300720c */ /* 0x000fce0003f25270 */
[----:B-----5:R-:W-:Y:S02]  /*0ce0*/  @!P0 DADD R4, R4, R10 ;  /* 0x0000000004048229 */ /* 0x020fe4000000000a */
[----:B-1----:R-:W-:-:S04]  /*0cf0*/  @!P0 DFMA R8, R16, R10, R8 ;  /* 0x0000000a1008822b */ /* 0x002fc80000000008 */
[----:B------:R-:W-:Y:S07]  /*0d00*/  @P1 BRA `(.L_x_61) ;  /* 0xfffffff8001c1947 */ /* 0x000fee000383ffff */
[----:B------:R-:W-:Y:S05]  /*0d10*/  BSYNC.RECONVERGENT B1 ;  /* 0x0000000000017941 */ /* 0x000fea0003800200 */
.L_x_60:
[----:B------:R-:W-:Y:S05]  /*0d20*/  @!P3 BRA `(.L_x_62) ;  /* 0x0000000000f4b947 */ /* 0x000fea0003800000 */
[----:B------:R-:W-:Y:S01]  /*0d30*/  IMAD.IADD R27, R23, 0x1, R24 ;  /* 0x00000001171b7824 */ /* 0x000fe200078e0218 */
[----:B------:R-:W1:Y:S01]  /*0d40*/  LDC.64 R10, c[0x0][0x380] ;  /* 0x0000e000ff0a7b82 */ /* 0x000e620000000a00 */
[----:B------:R-:W-:-:S03]  /*0d50*/  IMAD.IADD R13, R24, 0x1, R3 ;  /* 0x00000001180d7824 */ /* 0x000fc600078e0203 */
[----:B------:R-:W-:-:S04]  /*0d60*/  ISETP.GE.AND P0, PT, R27, R6, PT ;  /* 0x000000061b00720c */ /* 0x000fc80003f06270 */
[----:B------:R-:W-:-:S13]  /*0d70*/  ISETP.LT.OR P0, PT, R27, RZ, P0 ;  /* 0x000000ff1b00720c */ /* 0x000fda0000701670 */
[----:B--2---:R-:W-:Y:S02]  /*0d80*/  @!P0 R2UR UR4, R14 ;  /* 0x000000000e0482ca */ /* 0x004fe400000e0000 */
[----:B------:R-:W-:Y:S01]  /*0d90*/  @!P0 R2UR UR5, R15 ;  /* 0x000000000f0582ca */ /* 0x000fe200000e0000 */
[----:B-1----:R-:W-:Y:S02]  /*0da0*/  IMAD.WIDE R10, R13, 0x4, R10 ;  /* 0x000000040d0a7825 */ /* 0x002fe400078e020a */
[----:B------:R-:W1:Y:S10]  /*0db0*/  LDC.64 R12, c[0x0][0x390] ;  /* 0x0000e400ff0c7b82 */ /* 0x000e740000000a00 */
[----:B------:R-:W2:Y:S01]  /*0dc0*/  @!P0 LDG.E R18, desc[UR4][R10.64] ;  /* 0x000000040a128981 */ /* 0x000ea2000c1e1900 */
[----:B------:R-:W-:-:S05]  /*0dd0*/  VIADD R17, R27, 0x1 ;  /* 0x000000011b117836 */ /* 0x000fca0000000000 */
[----:B------:R-:W-:-:S04]  /*0de0*/  ISETP.GE.AND P1, PT, R17, R6, PT ;  /* 0x000000061100720c */ /* 0x000fc80003f26270 */
[----:B------:R-:W-:Y:S01]  /*0df0*/  ISETP.LT.OR P1, PT, R17, RZ, P1 ;  /* 0x000000ff1100720c */ /* 0x000fe20000f21670 */
[----:B------:R-:W-:-:S04]  /*0e00*/  IMAD.IADD R17, R24, 0x1, R22 ;  /* 0x0000000118117824 */ /* 0x000fc800078e0216 */
[----:B-1----:R-:W-:-:S05]  /*0e10*/  IMAD.WIDE R12, R17, 0x8, R12 ;  /* 0x00000008110c7825 */ /* 0x002fca00078e020c */
[----:B------:R-:W3:Y:S03]  /*0e20*/  @!P0 LDG.E.64 R16, desc[UR4][R12.64] ;  /* 0x000000040c108981 */ /* 0x000ee6000c1e1b00 */
[----:B------:R-:W-:Y:S02]  /*0e30*/  @!P1 R2UR UR6, R14 ;  /* 0x000000000e0692ca */ /* 0x000fe400000e0000 */
[----:B------:R-:W-:Y:S01]  /*0e40*/  @!P1 R2UR UR7, R15 ;  /* 0x000000000f0792ca */ /* 0x000fe200000e0000 */
[----:B------:R-:W-:-:S12]  /*0e50*/  VIADD R21, R27, 0x2 ;  /* 0x000000021b157836 */ /* 0x000fd80000000000 */
[----:B------:R-:W4:Y:S01]  /*0e60*/  @!P1 LDG.E R28, desc[UR6][R10.64+0x4] ;  /* 0x000004060a1c9981 */ /* 0x000f22000c1e1900 */
[----:B------:R-:W-:-:S04]  /*0e70*/  ISETP.GE.AND P2, PT, R21, R6, PT ;  /* 0x000000061500720c */ /* 0x000fc80003f46270 */
[----:B------:R-:W-:Y:S02]  /*0e80*/  ISETP.LT.OR P2, PT, R21, RZ, P2 ;  /* 0x000000ff1500720c */ /* 0x000fe40001741670 */
[----:B------:R-:W-:Y:S02]  /*0e90*/  @!P1 R2UR UR4, R14 ;  /* 0x000000000e0492ca */ /* 0x000fe400000e0000 */
[----:B------:R-:W-:-:S09]  /*0ea0*/  @!P1 R2UR UR5, R15 ;  /* 0x000000000f0592ca */ /* 0x000fd200000e0000 */
[----:B------:R-:W-:Y:S02]  /*0eb0*/  @!P2 R2UR UR6, R14 ;  /* 0x000000000e06a2ca */ /* 0x000fe400000e0000 */
[----:B------:R-:W-:-:S13]  /*0ec0*/  @!P2 R2UR UR7, R15 ;  /* 0x000000000f07a2ca */ /* 0x000fda00000e0000 */
[----:B------:R-:W5:Y:S01]  /*0ed0*/  @!P2 LDG.E R29, desc[UR6][R10.64+0x8] ;  /* 0x000008060a1da981 */ /* 0x000f62000c1e1900 */
[----:B--2---:R-:W1:Y:S08]  /*0ee0*/  @!P0 I2F.F64.U32 R18, R18 ;  /* 0x0000001200128312 */ /* 0x004e700000201800 */
[----:B-1----:R1:W2:Y:S02]  /*0ef0*/  @!P0 F2I.F64.TRUNC R20, R18 ;  /* 0x0000001200148311 */ /* 0x0022a4000030d100 */
[----:B-1----:R-:W5:Y:S06]  /*0f00*/  @!P1 LDG.E.64 R18, desc[UR4][R12.64+0x8] ;  /* 0x000008040c129981 */ /* 0x002f6c000c1e1b00 */
[----:B--2---:R-:W1:Y:S01]  /*0f10*/  @!P0 I2F.F64 R20, R20 ;  /* 0x0000001400148312 */ /* 0x004e620000201c00 */
[----:B------:R-:W-:Y:S01]  /*0f20*/  VIADD R27, R27, 0x3 ;  /* 0x000000031b1b7836 */ /* 0x000fe20000000000 */
[----:B---3--:R-:W-:-:S02]  /*0f30*/  @!P0 DADD R4, R4, R16 ;  /* 0x0000000004048229 */ /* 0x008fc40000000010 */
[----:B-1----:R-:W-:Y:S02]  /*0f40*/  @!P0 DFMA R8, R20, R16, R8 ;  /* 0x000000101408822b */ /* 0x002fe40000000008 */
[C---:B------:R-:W-:Y:S02]  /*0f50*/  ISETP.GE.AND P0, PT, R27.reuse, R6, PT ;  /* 0x000000061b00720c */ /* 0x040fe40003f06270 */
[----:B----4-:R-:W1:Y:S02]  /*0f60*/  @!P1 I2F.F64.U32 R16, R28 ;  /* 0x0000001c00109312 */ /* 0x010e640000201800 */
[----:B------:R-:W-:-:S13]  /*0f70*/  ISETP.LT.OR P0, PT, R27, RZ, P0 ;  /* 0x000000ff1b00720c */ /* 0x000fda0000701670 */
[----:B------:R-:W-:Y:S02]  /*0f80*/  @!P0 R2UR UR4, R14 ;  /* 0x000000000e0482ca */ /* 0x000fe400000e0000 */
[----:B------:R-:W-:Y:S01]  /*0f90*/  @!P0 R2UR UR5, R15 ;  /* 0x000000000f0582ca */ /* 0x000fe200000e0000 */
[----:B-1----:R-:W1:-:S12]  /*0fa0*/  @!P1 F2I.F64.TRUNC R16, R16 ;  /* 0x0000001000109311 */ /* 0x002e58000030d100 */
[----:B------:R-:W2:Y:S01]  /*0fb0*/  @!P0 LDG.E R10, desc[UR4][R10.64+0xc] ;  /* 0x00000c040a0a8981 */ /* 0x000ea2000c1e1900 */
[----:B-1----:R-:W5:Y:S01]  /*0fc0*/  @!P1 I2F.F64 R20, R16 ;  /* 0x0000001000149312 */ /* 0x002f620000201c00 */
[C---:B------:R-:W-:Y:S02]  /*0fd0*/  @!P2 R2UR UR4, R14.reuse ;  /* 0x000000000e04a2ca */ /* 0x040fe400000e0000 */
[C---:B------:R-:W-:Y:S02]  /*0fe0*/  @!P2 R2UR UR5, R15.reuse ;  /* 0x000000000f05a2ca */ /* 0x040fe400000e0000 */
[----:B------:R-:W-:Y:S02]  /*0ff0*/  @!P0 R2UR UR6, R14 ;  /* 0x000000000e0682ca */ /* 0x000fe400000e0000 */
[----:B------:R-:W-:Y:S01]  /*1000*/  @!P0 R2UR UR7, R15 ;  /* 0x000000000f0782ca */ /* 0x000fe200000e0000 */
[----:B-----5:R-:W-:Y:S01]  /*1010*/  @!P1 DFMA R8, R20, R18, R8 ;  /* 0x000000121408922b */ /* 0x020fe20000000008 */
[----:B------:R-:W1:Y:S08]  /*1020*/  @!P2 I2F.F64.U32 R20, R29 ;  /* 0x0000001d0014a312 */ /* 0x000e700000201800 */
[----:B-1----:R1:W3:Y:S02]  /*1030*/  @!P2 F2I.F64.TRUNC R27, R20 ;  /* 0x00000014001ba311 */ /* 0x0022e4000030d100 */
[----:B-1----:R-:W4:Y:S04]  /*1040*/  @!P2 LDG.E.64 R20, desc[UR4][R12.64+0x10] ;  /* 0x000010040c14a981 */ /* 0x002f28000c1e1b00 */
[----:B------:R-:W5:Y:S02]  /*1050*/  @!P0 LDG.E.64 R12, desc[UR6][R12.64+0x18] ;  /* 0x000018060c0c8981 */ /* 0x000f64000c1e1b00 */
[----:B--2---:R-:W1:Y:S01]  /*1060*/  @!P0 I2F.F64.U32 R10, R10 ;  /* 0x0000000a000a8312 */ /* 0x004e620000201800 */
[----:B------:R-:W-:-:S07]  /*1070*/  @!P1 DADD R4, R4, R18 ;  /* 0x0000000004049229 */ /* 0x000fce0000000012 */
[----:B---3--:R-:W-:Y:S08]  /*1080*/  @!P2 I2F.F64 R18, R27 ;  /* 0x0000001b0012a312 */ /* 0x008ff00000201c00 */
[----:B-1----:R-:W1:Y:S08]  /*1090*/  @!P0 F2I.F64.TRUNC R17, R10 ;  /* 0x0000000a00118311 */ /* 0x002e70000030d100 */
[----:B-1----:R-:W1:Y:S01]  /*10a0*/  @!P0 I2F.F64 R16, R17 ;  /* 0x0000001100108312 */ /* 0x002e620000201c00 */
[----:B------:R-:W-:Y:S01]  /*10b0*/  VIADD R24, R24, 0x4 ;  /* 0x0000000418187836 */ /* 0x000fe20000000000 */
[----:B----4-:R-:W-:-:S02]  /*10c0*/  @!P2 DADD R4, R4, R20 ;  /* 0x000000000404a229 */ /* 0x010fc40000000014 */
[----:B------:R-:W-:-:S06]  /*10d0*/  @!P2 DFMA R8, R18, R20, R8 ;  /* 0x000000141208a22b */ /* 0x000fcc0000000008 */
[----:B-----5:R-:W-:Y:S02]  /*10e0*/  @!P0 DADD R4, R4, R12 ;  /* 0x0000000004048229 */ /* 0x020fe4000000000c */
[----:B-1----:R-:W-:-:S11]  /*10f0*/  @!P0 DFMA R8, R16, R12, R8 ;  /* 0x0000000c1008822b */ /* 0x002fd60000000008 */
.L_x_62:
[----:B------:R-:W-:Y:S01]  /*1100*/  LOP3.LUT P0, RZ, R22, 0x1, RZ, 0xc0, !PT ;  /* 0x0000000116ff7812 */ /* 0x000fe2000780c0ff */
[----:B------:R-:W-:-:S12]  /*1110*/  BSSY.RECONVERGENT B1, `(.L_x_63) ;  /* 0x0000021000017945 */ /* 0x000fd80003800200 */
[----:B------:R-:W-:Y:S05]  /*1120*/  @!P0 BRA `(.L_x_64) ;  /* 0x00000000007c8947 */ /* 0x000fea0003800000 */
[----:B------:R-:W-:Y:S01]  /*1130*/  IMAD.IADD R17, R23, 0x1, R24 ;  /* 0x0000000117117824 */ /* 0x000fe200078e0218 */
[----:B------:R-:W1:Y:S03]  /*1140*/  LDC.64 R12, c[0x0][0x380] ;  /* 0x0000e000ff0c7b82 */ /* 0x000e660000000a00 */
[C---:B------:R-:W-:Y:S01]  /*1150*/  VIADD R11, R17.reuse, 0x1 ;  /* 0x00000001110b7836 */ /* 0x040fe20000000000 */
[----:B------:R-:W-:-:S04]  /*1160*/  ISETP.GE.AND P0, PT, R17, R6, PT ;  /* 0x000000061100720c */ /* 0x000fc80003f06270 */
[----:B------:R-:W-:Y:S02]  /*1170*/  ISETP.LT.OR P0, PT, R17, RZ, P0 ;  /* 0x000000ff1100720c */ /* 0x000fe40000701670 */
[----:B------:R-:W-:-:S04]  /*1180*/  ISETP.GE.AND P1, PT, R11, R6, PT ;  /* 0x000000060b00720c */ /* 0x000fc80003f26270 */
[----:B------:R-:W-:Y:S01]  /*1190*/  ISETP.LT.OR P1, PT, R11, RZ, P1 ;  /* 0x000000ff0b00720c */ /* 0x000fe20000f21670 */
[----:B------:R-:W-:-:S06]  /*11a0*/  IMAD.IADD R11, R24, 0x1, R3 ;  /* 0x00000001180b7824 */ /* 0x000fcc00078e0203 */
[C---:B--2---:R-:W-:Y:S02]  /*11b0*/  @!P0 R2UR UR4, R14.reuse ;  /* 0x000000000e0482ca */ /* 0x044fe400000e0000 */
[----:B------:R-:W-:Y:S01]  /*11c0*/  @!P0 R2UR UR5, R15 ;  /* 0x000000000f0582ca */ /* 0x000fe200000e0000 */
[----:B-1----:R-:W-:Y:S02]  /*11d0*/  IMAD.WIDE R12, R11, 0x4, R12 ;  /* 0x000000040b0c7825 */ /* 0x002fe400078e020c */
[----:B------:R-:W1:Y:S01]  /*11e0*/  LDC.64 R10, c[0x0][0x390] ;  /* 0x0000e400ff0a7b82 */ /* 0x000e620000000a00 */
[----:B------:R-:W-:Y:S02]  /*11f0*/  @!P1 R2UR UR6, R14 ;  /* 0x000000000e0692ca */ /* 0x000fe400000e0000 */
[----:B------:R-:W-:-:S07]  /*1200*/  @!P1 R2UR UR7, R15 ;  /* 0x000000000f0792ca */ /* 0x000fce00000e0000 */
[----:B------:R-:W2:Y:S06]  /*1210*/  @!P0 LDG.E R28, desc[UR4][R12.64] ;  /* 0x000000040c1c8981 */ /* 0x000eac000c1e1900 */
[----:B------:R-:W3:Y:S01]  /*1220*/  @!P1 LDG.E R20, desc[UR6][R12.64+0x4] ;  /* 0x000004060c149981 */ /* 0x000ee2000c1e1900 */
[----:B------:R-:W-:-:S04]  /*1230*/  IMAD.IADD R17, R24, 0x1, R22 ;  /* 0x0000000118117824 */ /* 0x000fc800078e0216 */
[----:B-1----:R-:W-:-:S05]  /*1240*/  IMAD.WIDE R10, R17, 0x8, R10 ;  /* 0x00000008110a7825 */ /* 0x002fca00078e020a */
[----:B------:R-:W4:Y:S04]  /*1250*/  @!P0 LDG.E.64 R16, desc[UR4][R10.64] ;  /* 0x000000040a108981 */ /* 0x000f28000c1e1b00 */
[----:B------:R-:W5:Y:S01]  /*1260*/  @!P1 LDG.E.64 R10, desc[UR6][R10.64+0x8] ;  /* 0x000008060a0a9981 */ /* 0x000f62000c1e1b00 */
[----:B------:R-:W-:Y:S01]  /*1270*/  VIADD R24, R24, 0x2 ;  /* 0x0000000218187836 */ /* 0x000fe20000000000 */
[----:B--2---:R-:W1:Y:S08]  /*1280*/  @!P0 I2F.F64.U32 R28, R28 ;  /* 0x0000001c001c8312 */ /* 0x004e700000201800 */
[----:B---3--:R-:W2:Y:S08]  /*1290*/  @!P1 I2F.F64.U32 R20, R20 ;  /* 0x0000001400149312 */ /* 0x008eb00000201800 */
[----:B-1----:R-:W1:Y:S01]  /*12a0*/  @!P0 F2I.F64.TRUNC R18, R28 ;  /* 0x0000001c00128311 */ /* 0x002e62000030d100 */
[----:B----4-:R-:W-:-:S07]  /*12b0*/  @!P0 DADD R4, R4, R16 ;  /* 0x0000000004048229 */ /* 0x010fce0000000010 */
[----:B--2---:R-:W2:Y:S01]  /*12c0*/  @!P1 F2I.F64.TRUNC R12, R20 ;  /* 0x00000014000c9311 */ /* 0x004ea2000030d100 */
[----:B-----5:R-:W-:-:S07]  /*12d0*/  @!P1 DADD R4, R4, R10 ;  /* 0x0000000004049229 */ /* 0x020fce000000000a */
[----:B-1----:R-:W1:Y:S08]  /*12e0*/  @!P0 I2F.F64 R18, R18 ;  /* 0x0000001200128312 */ /* 0x002e700000201c00 */
[----:B--2---:R-:W2:Y:S01]  /*12f0*/  @!P1 I2F.F64 R12, R12 ;  /* 0x0000000c000c9312 */ /* 0x004ea20000201c00 */
[----:B-1----:R-:W-:-:S08]  /*1300*/  @!P0 DFMA R8, R18, R16, R8 ;  /* 0x000000101208822b */ /* 0x002fd00000000008 */
[----:B--2---:R-:W-:-:S11]  /*1310*/  @!P1 DFMA R8, R12, R10, R8 ;  /* 0x0000000a0c08922b */ /* 0x004fd60000000008 */
.L_x_64:
[----:B------:R-:W-:Y:S05]  /*1320*/  BSYNC.RECONVERGENT B1 ;  /* 0x0000000000017941 */ /* 0x000fea0003800200 */
.L_x_63:
[----:B------:R-:W-:Y:S01]  /*1330*/  IMAD.IADD R23, R23, 0x1, R24 ;  /* 0x0000000117177824 */ /* 0x000fe200078e0218 */
[----:B------:R-:W-:Y:S04]  /*1340*/  BSSY.RECONVERGENT B1, `(.L_x_65) ;  /* 0x0000013000017945 */ /* 0x000fe80003800200 */
[----:B------:R-:W-:-:S04]  /*1350*/  ISETP.GE.AND P0, PT, R23, R6, PT ;  /* 0x000000061700720c */ /* 0x000fc80003f06270 */
[----:B------:R-:W-:-:S13]  /*1360*/  ISETP.LT.OR P0, PT, R23, RZ, P0 ;  /* 0x000000ff1700720c */ /* 0x000fda0000701670 */
[----:B------:R-:W-:Y:S05]  /*1370*/  @P0 BRA `(.L_x_66) ;  /* 0x00000000003c0947 */ /* 0x000fea0003800000 */
[----:B------:R-:W1:Y:S01]  /*1380*/  LDC.64 R10, c[0x0][0x380] ;  /* 0x0000e000ff0a7b82 */ /* 0x000e620000000a00 */
[----:B--2---:R-:W-:Y:S01]  /*1390*/  R2UR UR4, R14 ;  /* 0x000000000e0472ca */ /* 0x004fe200000e0000 */
[----:B------:R-:W-:Y:S01]  /*13a0*/  IMAD.IADD R13, R24, 0x1, R3 ;  /* 0x00000001180d7824 */ /* 0x000fe200078e0203 */
[----:B------:R-:W-:-:S05]  /*13b0*/  R2UR UR5, R15 ;  /* 0x000000000f0572ca */ /* 0x000fca00000e0000 */
[----:B------:R-:W2:Y:S01]  /*13c0*/  LDC.64 R18, c[0x0][0x390] ;  /* 0x0000e400ff127b82 */ /* 0x000ea20000000a00 */
[----:B-1----:R-:W-:-:S07]  /*13d0*/  IMAD.WIDE R10, R13, 0x4, R10 ;  /* 0x000000040d0a7825 */ /* 0x002fce00078e020a */
[----:B------:R-:W3:Y:S01]  /*13e0*/  LDG.E R10, desc[UR4][R10.64] ;  /* 0x000000040a0a7981 */ /* 0x000ee2000c1e1900 */
[----:B------:R-:W-:-:S04]  /*13f0*/  IMAD.IADD R13, R24, 0x1, R22 ;  /* 0x00000001180d7824 */ /* 0x000fc800078e0216 */
[----:B--2---:R-:W-:-:S06]  /*1400*/  IMAD.WIDE R18, R13, 0x8, R18 ;  /* 0x000000080d127825 */ /* 0x004fcc00078e0212 */
[----:B------:R-:W2:Y:S01]  /*1410*/  LDG.E.64 R18, desc[UR4][R18.64] ;  /* 0x0000000412127981 */ /* 0x000ea2000c1e1b00 */
[----:B---3--:R-:W1:Y:S01]  /*1420*/  I2F.F64.U32 R12, R10 ;  /* 0x0000000a000c7312 */ /* 0x008e620000201800 */
[----:B--2---:R-:W-:-:S07]  /*1430*/  DADD R4, R4, R18 ;  /* 0x0000000004047229 */ /* 0x004fce0000000012 */
[----:B-1----:R-:W1:Y:S08]  /*1440*/  F2I.F64.TRUNC R12, R12 ;  /* 0x0000000c000c7311 */ /* 0x002e70000030d100 */
[----:B-1----:R-:W1:Y:S02]  /*1450*/  I2F.F64 R16, R12 ;  /* 0x0000000c00107312 */ /* 0x002e640000201c00 */
[----:B-1----:R-:W-:-:S11]  /*1460*/  DFMA R8, R16, R18, R8 ;  /* 0x000000121008722b */ /* 0x002fd60000000008 */
.L_x_66:
[----:B------:R-:W-:Y:S05]  /*1470*/  BSYNC.RECONVERGENT B1 ;  /* 0x0000000000017941 */ /* 0x000fea0003800200 */
.L_x_65:
[----:B------:R-:W1:Y:S01]  /*1480*/  MUFU.RCP64H R11, R5 ;  /* 0x00000005000b7308 */ /* 0x000e620000001800 */
[----:B------:R-:W-:Y:S01]  /*1490*/  IMAD.MOV.U32 R10, RZ, RZ, 0x1 ;  /* 0x00000001ff0a7424 */ /* 0x000fe200078e00ff */
[----:B------:R-:W-:Y:S01]  /*14a0*/  FSETP.GEU.AND P1, PT, |R9|, 6.5827683646048100446e-37, PT ;  /* 0x036000000900780b */ /* 0x000fe20003f2e200 */
[----:B------:R-:W-:Y:S04]  /*14b0*/  BSSY.RECONVERGENT B1, `(.L_x_67) ;  /* 0x0000012000017945 */ /* 0x000fe80003800200 */
[----:B-1----:R-:W-:-:S08]  /*14c0*/  DFMA R12, R10, -R4, 1 ;  /* 0x3ff000000a0c742b */ /* 0x002fd00000000804 */
[----:B------:R-:W-:-:S08]  /*14d0*/  DFMA R12, R12, R12, R12 ;  /* 0x0000000c0c0c722b */ /* 0x000fd0000000000c */
[----:B------:R-:W-:-:S08]  /*14e0*/  DFMA R12, R10, R12, R10 ;  /* 0x0000000c0a0c722b */ /* 0x000fd0000000000a */
[----:B------:R-:W-:-:S08]  /*14f0*/  DFMA R10, R12, -R4, 1 ;  /* 0x3ff000000c0a742b */ /* 0x000fd00000000804 */
[----:B------:R-:W-:-:S08]  /*1500*/  DFMA R10, R12, R10, R12 ;  /* 0x0000000a0c0a722b */ /* 0x000fd0000000000c */
[----:B------:R-:W-:-:S08]  /*1510*/  DMUL R12, R10, R8 ;  /* 0x000000080a0c7228 */ /* 0x000fd00000000000 */
[----:B------:R-:W-:-:S08]  /*1520*/  DFMA R16, R12, -R4, R8 ;  /* 0x800000040c10722b */ /* 0x000fd00000000008 */
[----:B------:R-:W-:-:S10]  /*1530*/  DFMA R10, R10, R16, R12 ;  /* 0x000000100a0a722b */ /* 0x000fd4000000000c */
[----:B------:R-:W-:-:S05]  /*1540*/  FFMA R6, RZ, R5, R11 ;  /* 0x00000005ff067223 */ /* 0x000fca000000000b */
[----:B------:R-:W-:-:S13]  /*1550*/  FSETP.GT.AND P0, PT, |R6|, 1.469367938527859385e-39, PT ;  /* 0x001000000600780b */ /* 0x000fda0003f04200 */
[----:B------:R-:W-:Y:S05]  /*1560*/  @P0 BRA P1, `(.L_x_68) ;  /* 0x0000000000180947 */ /* 0x000fea0000800000 */
[----:B------:R-:W-:Y:S01]  /*1570*/  IMAD.MOV.U32 R12, RZ, RZ, R4 ;  /* 0x000000ffff0c7224 */ /* 0x000fe200078e0004 */
[----:B------:R-:W-:Y:S01]  /*1580*/  MOV R4, 0x15d0 ;  /* 0x000015d000047802 */ /* 0x000fe20000000f00 */
[----:B------:R-:W-:Y:S02]  /*1590*/  IMAD.MOV.U32 R16, RZ, RZ, R8 ;  /* 0x000000ffff107224 */ /* 0x000fe400078e0008 */
[----:B------:R-:W-:Y:S02]  /*15a0*/  IMAD.MOV.U32 R17, RZ, RZ, R9 ;  /* 0x000000ffff117224 */ /* 0x000fe400078e0009 */
[----:B------:R-:W-:-:S07]  /*15b0*/  IMAD.MOV.U32 R13, RZ, RZ, R5 ;  /* 0x000000ffff0d7224 */ /* 0x000fce00078e0005 */
[----:B0-2---:R-:W-:Y:S05]  /*15c0*/  CALL.REL.NOINC `($__internal_1_$__cuda_sm20_div_rn_f64_full) ;  /* 0x0000001800707944 */ /* 0x005fea0003c00000 */
.L_x_68:
[----:B------:R-:W-:Y:S05]  /*15d0*/  BSYNC.RECONVERGENT B1 ;  /* 0x0000000000017941 */ /* 0x000fea0003800200 */
.L_x_67:
[----:B------:R-:W1:Y:S01]  /*15e0*/  LDC.64 R4, c[0x0][0x388] ;  /* 0x0000e200ff047b82 */ /* 0x000e620000000a00 */
[----:B------:R-:W3:Y:S01]  /*15f0*/  F2I.U32.F64.TRUNC R11, R10 ;  /* 0x0000000a000b7311 */ /* 0x000ee2000030d000 */
[----:B--2---:R-:W-:Y:S02]  /*1600*/  R2UR UR4, R14 ;  /* 0x000000000e0472ca */ /* 0x004fe400000e0000 */
[----:B------:R-:W-:Y:S01]  /*1610*/  R2UR UR5, R15 ;  /* 0x000000000f0572ca */ /* 0x000fe200000e0000 */
[----:B-1----:R-:W-:-:S04]  /*1620*/  IMAD.WIDE R4, R3, 0x4, R4 ;  /* 0x0000000403047825 */ /* 0x002fc800078e0204 */
[----:B------:R-:W-:-:S08]  /*1630*/  IMAD.IADD R3, R2, 0x1, R3 ;  /* 0x0000000102037824 */ /* 0x000fd000078e0203 */
[----:B---3--:R1:W-:Y:S01]  /*1640*/  STG.E desc[UR4][R4.64], R11 ;  /* 0x0000000b04007986 */ /* 0x0083e2000c101904 */
[----:B------:R-:W-:-:S13]  /*1650*/  ISETP.GE.AND P0, PT, R3, R0, PT ;  /* 0x000000000300720c */ /* 0x000fda0003f06270 */
[----:B-1----:R-:W-:Y:S05]  /*1660*/  @!P0 BRA `(.L_x_69) ;  /* 0xffffffec00408947 */ /* 0x002fea000383ffff */
.L_x_57:
[----:B------:R-:W-:Y:S05]  /*1670*/  BSYNC.RECONVERGENT B0 ;  /* 0x0000000000007941 */ /* 0x000fea0003800200 */
.L_x_56:
[----:B------:R-:W1:Y:S02]  /*1680*/  LDC R0, c[0x0][0x3a8] ;  /* 0x0000ea00ff007b82 */ /* 0x000e640000000800 */
[----:B-1----:R-:W-:-:S13]  /*1690*/  ISETP.GE.AND P0, PT, R0, 0x1, PT ;  /* 0x000000010000780c */ /* 0x002fda0003f06270 */
[----:B------:R-:W-:Y:S05]  /*16a0*/  @!P0 EXIT ;  /* 0x000000000000894d */ /* 0x000fea0003800000 */
[----:B------:R-:W1:Y:S01]  /*16b0*/  S2R R3, SR_TID.X ;  /* 0x0000000000037919 */ /* 0x000e620000002100 */
[----:B------:R-:W1:Y:S01]  /*16c0*/  S2UR UR4, SR_CTAID.X ;  /* 0x00000000000479c3 */ /* 0x000e620000002500 */
[----:B------:R-:W4:Y:S07]  /*16d0*/  LDCU UR5, c[0x0][0x3a0] ;  /* 0x00007400ff0577ac */ /* 0x000f2e0008000800 */
[----:B------:R-:W1:Y:S08]  /*16e0*/  LDC R2, c[0x0][0x360] ;  /* 0x0000d800ff027b82 */ /* 0x000e700000000800 */
[----:B------:R-:W4:Y:S01]  /*16f0*/  LDC R0, c[0x0][0x39c] ;  /* 0x0000e700ff007b82 */ /* 0x000f220000000800 */
[----:B-1----:R-:W-:-:S02]  /*1700*/  IMAD R3, R2, UR4, R3 ;  /* 0x0000000402037c24 */ /* 0x002fc4000f8e0203 */
[----:B----4-:R-:W-:-:S05]  /*1710*/  IMAD R0, R0, UR5, RZ ;  /* 0x0000000500007c24 */ /* 0x010fca000f8e02ff */
[----:B------:R-:W-:-:S13]  /*1720*/  ISETP.GE.AND P0, PT, R3, R0, PT ;  /* 0x000000000300720c */ /* 0x000fda0003f06270 */
[----:B------:R-:W-:Y:S05]  /*1730*/  @P0 EXIT ;  /* 0x000000000000094d */ /* 0x000fea0003800000 */
[----:B------:R-:W1:Y:S01]  /*1740*/  LDCU UR5, c[0x0][0x398] ;  /* 0x00007300ff0577ac */ /* 0x000e620008000800 */
[----:B------:R-:W4:Y:S01]  /*1750*/  LDCU UR4, c[0x0][0x370] ;  /* 0x00006e00ff0477ac */ /* 0x000f220008000800 */
[----:B-1----:R-:W-:Y:S01]  /*1760*/  UISETP.GT.AND UP0, UPT, UR5, -0x1, UPT ;  /* 0xffffffff0500788c */ /* 0x002fe2000bf04270 */
[----:B----4-:R-:W-:-:S08]  /*1770*/  IMAD R2, R2, UR4, RZ ;  /* 0x0000000402027c24 */ /* 0x010fd0000f8e02ff */
[----:B------:R-:W-:Y:S05]  /*1780*/  BRA.U UP0, `(.L_x_70) ;  /* 0x0000000100287547 */ /* 0x000fea000b800000 */
[----:B------:R-:W1:Y:S01]  /*1790*/  LDC.64 R6, c[0x0][0x388] ;  /* 0x0000e200ff067b82 */ /* 0x000e620000000a00 */
[----:B---3--:R-:W-:-:S07]  /*17a0*/  IMAD.MOV.U32 R9, RZ, RZ, -0x80000000 ;  /* 0x80000000ff097424 */ /* 0x008fce00078e00ff */
.L_x_71:
[----:B-1-3--:R-:W-:Y:S01]  /*17b0*/  IMAD.WIDE R4, R3, 0x4, R6 ;  /* 0x0000000403047825 */ /* 0x00afe200078e0206 */
[----:B--2---:R-:W-:Y:S02]  /*17c0*/  R2UR UR4, R14 ;  /* 0x000000000e0472ca */ /* 0x004fe400000e0000 */
[----:B------:R-:W-:Y:S01]  /*17d0*/  R2UR UR5, R15 ;  /* 0x000000000f0572ca */ /* 0x000fe200000e0000 */
[----:B------:R-:W-:-:S05]  /*17e0*/  IMAD.IADD R3, R2, 0x1, R3 ;  /* 0x0000000102037824 */ /* 0x000fca00078e0203 */
[----:B------:R-:W-:-:S07]  /*17f0*/  ISETP.GE.AND P0, PT, R3, R0, PT ;  /* 0x000000000300720c */ /* 0x000fce0003f06270 */
[----:B------:R3:W-:Y:S06]  /*1800*/  STG.E desc[UR4][R4.64], R9 ;  /* 0x0000000904007986 */ /* 0x0007ec000c101904 */
[----:B------:R-:W-:Y:S05]  /*1810*/  @!P0 BRA `(.L_x_71) ;  /* 0xfffffffc00e48947 */ /* 0x000fea000383ffff */
[----:B------:R-:W-:Y:S05]  /*1820*/  EXIT ;  /* 0x000000000000794d */ /* 0x000fea0003800000 */
.L_x_70:
[----:B------:R-:W1:Y:S01]  /*1830*/  LDCU.64 UR6, c[0x0][0x398] ;  /* 0x00007300ff0677ac */ /* 0x000e620008000a00 */
[----:B------:R-:W-:Y:S02]  /*1840*/  IABS R10, R3 ;  /* 0x00000003000a7213 */ /* 0x000fe40000000000 */
[----:B------:R-:W-:Y:S01]  /*1850*/  CS2R R12, SRZ ;  /* 0x00000000000c7805 */ /* 0x000fe2000001ff00 */
[----:B------:R-:W4:Y:S01]  /*1860*/  LDCU UR4, c[0x0][0x398] ;  /* 0x00007300ff0477ac */ /* 0x000f220008000800 */
[----:B-1----:R-:W-:Y:S01]  /*1870*/  IMAD.U32 R18, RZ, RZ, UR7 ;  /* 0x00000007ff127e24 */ /* 0x002fe2000f8e00ff */
[----:B------:R-:W-:Y:S02]  /*1880*/  UISETP.GE.U32.AND UP0, UPT, UR6, 0x4, UPT ;  /* 0x000000040600788c */ /* 0x000fe4000bf06070 */
[----:B----4-:R-:W-:Y:S02]  /*1890*/  UIADD3 UR5, UPT, UPT, -UR4, URZ, URZ ;  /* 0x000000ff04057290 */ /* 0x010fe4000fffe1ff */
[----:B---3--:R-:W-:-:S04]  /*18a0*/  IABS R9, R18 ;  /* 0x0000001200097213 */ /* 0x008fc80000000000 */
[----:B------:R-:W1:Y:S08]  /*18b0*/  I2F.RP R6, R9 ;  /* 0x0000000900067306 */ /* 0x000e700000209400 */
[----:B-1----:R-:W1:Y:S02]  /*18c0*/  MUFU.RCP R6, R6 ;  /* 0x0000000600067308 */ /* 0x002e640000001000 */
[----:B-1----:R-:W-:-:S06]  /*18d0*/  VIADD R8, R6, 0xffffffe ;  /* 0x0ffffffe06087836 */ /* 0x002fcc0000000000 */
[----:B------:R-:W1:Y:S02]  /*18e0*/  F2I.FTZ.U32.TRUNC.NTZ R5, R8 ;  /* 0x0000000800057305 */ /* 0x000e64000021f000 */
[----:B-1----:R-:W-:-:S04]  /*18f0*/  IMAD.MOV R4, RZ, RZ, -R5 ;  /* 0x000000ffff047224 */ /* 0x002fc800078e0a05 */
[----:B------:R-:W-:Y:S02]  /*1900*/  IMAD R7, R4, R9, RZ ;  /* 0x0000000904077224 */ /* 0x000fe400078e02ff */
[----:B------:R-:W-:-:S04]  /*1910*/  IMAD.MOV.U32 R4, RZ, RZ, RZ ;  /* 0x000000ffff047224 */ /* 0x000fc800078e00ff */
[----:B------:R-:W-:-:S04]  /*1920*/  IMAD.HI.U32 R5, R5, R7, R4 ;  /* 0x0000000705057227 */ /* 0x000fc800078e0004 */
[----:B------:R-:W-:Y:S01]  /*1930*/  IMAD.MOV.U32 R4, RZ, RZ, R10 ;  /* 0x000000ffff047224 */ /* 0x000fe200078e000a */
[----:B------:R-:W-:-:S03]  /*1940*/  CS2R R10, SRZ ;  /* 0x00000000000a7805 */ /* 0x000fc6000001ff00 */
[----:B------:R-:W-:-:S04]  /*1950*/  IMAD.HI.U32 R5, R5, R4, RZ ;  /* 0x0000000405057227 */ /* 0x000fc800078e00ff */
[----:B------:R-:W-:-:S04]  /*1960*/  IMAD.MOV R7, RZ, RZ, -R5 ;  /* 0x000000ffff077224 */ /* 0x000fc800078e0a05 */
[----:B------:R-:W-:-:S05]  /*1970*/  IMAD R4, R9, R7, R4 ;  /* 0x0000000709047224 */ /* 0x000fca00078e0204 */
[----:B------:R-:W-:-:S13]  /*1980*/  ISETP.GT.U32.AND P1, PT, R9, R4, PT ;  /* 0x000000040900720c */ /* 0x000fda0003f24070 */
[----:B------:R-:W-:Y:S02]  /*1990*/  @!P1 IMAD.IADD R4, R4, 0x1, -R9 ;  /* 0x0000000104049824 */ /* 0x000fe400078e0a09 */
[----:B------:R-:W-:Y:S01]  /*19a0*/  @!P1 VIADD R5, R5, 0x1 ;  /* 0x0000000105059836 */ /* 0x000fe20000000000 */
[----:B------:R-:W-:Y:S02]  /*19b0*/  ISETP.NE.AND P1, PT, R18, RZ, PT ;  /* 0x000000ff1200720c */ /* 0x000fe40003f25270 */
[----:B------:R-:W-:Y:S02]  /*19c0*/  ISETP.GE.U32.AND P0, PT, R4, R9, PT ;  /* 0x000000090400720c */ /* 0x000fe40003f06070 */
[----:B------:R-:W-:-:S04]  /*19d0*/  LOP3.LUT R4, R3, R18, RZ, 0x3c, !PT ;  /* 0x0000001203047212 */ /* 0x000fc800078e3cff */
[----:B------:R-:W-:Y:S01]  /*19e0*/  ISETP.GE.AND P2, PT, R4, RZ, PT ;  /* 0x000000ff0400720c */ /* 0x000fe20003f46270 */
[----:B------:R-:W-:-:S06]  /*19f0*/  IMAD.U32 R4, RZ, RZ, UR5 ;  /* 0x00000005ff047e24 */ /* 0x000fcc000f8e00ff */
[----:B------:R-:W-:-:S06]  /*1a00*/  @P0 VIADD R5, R5, 0x1 ;  /* 0x0000000105050836 */ /* 0x000fcc0000000000 */
[----:B------:R-:W-:Y:S01]  /*1a10*/  @!P2 IMAD.MOV R5, RZ, RZ, -R5 ;  /* 0x000000ffff05a224 */ /* 0x000fe200078e0a05 */
[----:B------:R-:W-:Y:S01]  /*1a20*/  @!P1 LOP3.LUT R5, RZ, R18, RZ, 0x33, !PT ;  /* 0x00000012ff059212 */ /* 0x000fe200078e33ff */
[----:B------:R-:W-:Y:S06]  /*1a30*/  BRA.U !UP0, `(.L_x_72) ;  /* 0x0000000908787547 */ /* 0x000fec000b800000 */
[----:B------:R-:W-:Y:S01]  /*1a40*/  USHF.L.U32 UR5, UR4, 0x1, URZ ;  /* 0x0000000104057899 */ /* 0x000fe200080006ff */
[----:B------:R-:W-:Y:S01]  /*1a50*/  IMAD.MOV R6, RZ, RZ, -R18 ;  /* 0x000000ffff067224 */ /* 0x000fe200078e0a12 */
[----:B------:R-:W-:Y:S01]  /*1a60*/  UIADD3 UR7, UPT, UPT, -UR4, 0x3, URZ ;  /* 0x0000000304077890 */ /* 0x000fe2000fffe1ff */
[----:B------:R-:W-:Y:S01]  /*1a70*/  BSSY.RECONVERGENT B0, `(.L_x_73) ;  /* 0x0000099000007945 */ /* 0x000fe20003800200 */
[----:B------:R-:W-:Y:S01]  /*1a80*/  ULOP3.LUT UR5, UR5, 0xfffffff8, URZ, 0xc0, !UPT ;  /* 0xfffffff805057892 */ /* 0x000fe2000f8ec0ff */
[----:B------:R-:W-:Y:S01]  /*1a90*/  VIADD R8, R5, -UR6 ;  /* 0x8000000605087c36 */ /* 0x000fe20008000000 */
[----:B------:R-:W-:Y:S01]  /*1aa0*/  UIADD3 UR8, UPT, UPT, -UR4, 0x7, URZ ;  /* 0x0000000704087890 */ /* 0x000fe2000fffe1ff */
[--C-:B------:R-:W-:Y:S01]  /*1ab0*/  IMAD R6, R6, UR6, R3.reuse ;  /* 0x0000000606067c24 */ /* 0x100fe2000f8e0203 */
[----:B------:R-:W-:Y:S01]  /*1ac0*/  UIADD3 UR9, UPT, UPT, -UR4, 0x6, URZ ;  /* 0x0000000604097890 */ /* 0x000fe2000fffe1ff */
[----:B------:R-:W-:Y:S01]  /*1ad0*/  IMAD.MOV.U32 R4, RZ, RZ, 0x3 ;  /* 0x00000003ff047424 */ /* 0x000fe200078e00ff */
[----:B------:R-:W-:Y:S01]  /*1ae0*/  UIADD3 UR10, UPT, UPT, -UR4, 0x4, URZ ;  /* 0x00000004040a7890 */ /* 0x000fe2000fffe1ff */
[----:B------:R-:W-:Y:S01]  /*1af0*/  CS2R R12, SRZ ;  /* 0x00000000000c7805 */ /* 0x000fe2000001ff00 */
[----:B------:R-:W-:Y:S01]  /*1b00*/  UIADD3 UR11, UPT, UPT, -UR4, 0x2, URZ ;  /* 0x00000002040b7890 */ /* 0x000fe2000fffe1ff */
[C-C-:B------:R-:W-:Y:S01]  /*1b10*/  IMAD R22, R18.reuse, UR8, R3.reuse ;  /* 0x0000000812167c24 */ /* 0x140fe2000f8e0203 */
[----:B------:R-:W-:Y:S01]  /*1b20*/  UIADD3 UR12, UPT, UPT, -UR4, 0x1, URZ ;  /* 0x00000001040c7890 */ /* 0x000fe2000fffe1ff */
[C-C-:B------:R-:W-:Y:S01]  /*1b30*/  IMAD R23, R18.reuse, UR9, R3.reuse ;  /* 0x0000000912177c24 */ /* 0x140fe2000f8e0203 */
[----:B------:R-:W-:Y:S01]  /*1b40*/  UIADD3 UR4, UPT, UPT, -UR4, 0x5, URZ ;  /* 0x0000000504047890 */ /* 0x000fe2000fffe1ff */
[C-C-:B------:R-:W-:Y:S01]  /*1b50*/  IMAD R25, R18.reuse, UR10, R3.reuse ;  /* 0x0000000a12197c24 */ /* 0x140fe2000f8e0203 */
[----:B------:R-:W-:Y:S01]  /*1b60*/  UIADD3 UR5, UPT, UPT, -UR5, URZ, URZ ;  /* 0x000000ff05057290 */ /* 0x000fe2000fffe1ff */
[----:B------:R-:W-:-:S02]  /*1b70*/  IMAD R26, R18, UR7, R3 ;  /* 0x00000007121a7c24 */ /* 0x000fc4000f8e0203 */
[C-C-:B------:R-:W-:Y:S02]  /*1b80*/  IMAD R27, R18.reuse, UR11, R3.reuse ;  /* 0x0000000b121b7c24 */ /* 0x140fe4000f8e0203 */
[C-C-:B------:R-:W-:Y:S02]  /*1b90*/  IMAD R24, R18.reuse, UR4, R3.reuse ;  /* 0x0000000412187c24 */ /* 0x140fe4000f8e0203 */
[----:B------:R-:W-:Y:S02]  /*1ba0*/  IMAD R7, R18, UR12, R3 ;  /* 0x0000000c12077c24 */ /* 0x000fe4000f8e0203 */
[----:B------:R-:W-:Y:S02]  /*1bb0*/  IMAD.U32 R9, RZ, RZ, UR7 ;  /* 0x00000007ff097e24 */ /* 0x000fe4000f8e00ff */
[----:B------:R-:W-:-:S07]  /*1bc0*/  IMAD.U32 R28, RZ, RZ, UR5 ;  /* 0x00000005ff1c7e24 */ /* 0x000fce000f8e00ff */
.L_x_74:
[----:B------:R-:W1:Y:S02]  /*1bd0*/  LDCU UR4, c[0x0][0x3a0] ;  /* 0x00007400ff0477ac */ /* 0x000e640008000800 */
[----:B-1----:R-:W-:-:S04]  /*1be0*/  ISETP.GE.AND P0, PT, R8, UR4, PT ;  /* 0x0000000408007c0c */ /* 0x002fc8000bf06270 */
[----:B------:R-:W-:-:S13]  /*1bf0*/  ISETP.LT.OR P0, PT, R8, RZ, P0 ;  /* 0x000000ff0800720c */ /* 0x000fda0000701670 */
[----:B------:R-:W1:Y:S01]  /*1c00*/  @!P0 LDC.64 R16, c[0x0][0x380] ;  /* 0x0000e000ff108b82 */ /* 0x000e620000000a00 */
[----:B--2---:R-:W-:Y:S02]  /*1c10*/  @!P0 R2UR UR6, R14 ;  /* 0x000000000e0682ca */ /* 0x004fe400000e0000 */
[----:B------:R-:W-:Y:S01]  /*1c20*/  @!P0 R2UR UR7, R15 ;  /* 0x000000000f0782ca */ /* 0x000fe200000e0000 */
[----:B-1----:R-:W-:-:S04]  /*1c30*/  @!P0 IMAD.WIDE R18, R6, 0x4, R16 ;  /* 0x0000000406128825 */ /* 0x002fc800078e0210 */
[----:B------:R-:W1:Y:S08]  /*1c40*/  LDC.64 R16, c[0x0][0x390] ;  /* 0x0000e400ff107b82 */ /* 0x000e700000000a00 */
[----:B------:R-:W2:Y:S01]  /*1c50*/  @!P0 LDG.E R18, desc[UR6][R18.64] ;  /* 0x0000000612128981 */ /* 0x000ea2000c1e1900 */
[----:B------:R-:W-:-:S04]  /*1c60*/  VIADD R29, R4, 0xfffffffd ;  /* 0xfffffffd041d7836 */ /* 0x000fc80000000000 */
[----:B-1----:R-:W-:Y:S01]  /*1c70*/  IMAD.WIDE R16, R29, 0x8, R16 ;  /* 0x000000081d107825 */ /* 0x002fe200078e0210 */
[----:B--2---:R1:W2:Y:S04]  /*1c80*/  @!P0 I2F.F64.U32 R20, R18 ;  /* 0x0000001200148312 */ /* 0x0042a80000201800 */
[----:B-1----:R-:W3:Y:S04]  /*1c90*/  @!P0 LDG.E.64 R18, desc[UR6][R16.64] ;  /* 0x0000000610128981 */ /* 0x002ee8000c1e1b00 */
[----:B--2---:R-:W1:Y:S08]  /*1ca0*/  @!P0 F2I.F64.TRUNC R20, R20 ;  /* 0x0000001400148311 */ /* 0x004e70000030d100 */
[----:B-1----:R-:W3:Y:S02]  /*1cb0*/  @!P0 I2F.F64 R20, R20 ;  /* 0x0000001400148312 */ /* 0x002ee40000201c00 */
[----:B---3--:R-:W-:-:S02]  /*1cc0*/  @!P0 DFMA R10, R20, R18, R10 ;  /* 0x00000012140a822b */ /* 0x008fc4000000000a */
[----:B------:R-:W-:Y:S01]  /*1cd0*/  @!P0 DADD R12, R12, R18 ;  /* 0x000000000c0c8229 */ /* 0x000fe20000000012 */
[----:B------:R-:W-:-:S05]  /*1ce0*/  VIADD R19, R8, 0x1 ;  /* 0x0000000108137836 */ /* 0x000fca0000000000 */
[----:B------:R-:W-:-:S04]  /*1cf0*/  ISETP.GE.AND P0, PT, R19, UR4, PT ;  /* 0x0000000413007c0c */ /* 0x000fc8000bf06270 */
[----:B------:R-:W-:-:S13]  /*1d00*/  ISETP.LT.OR P0, PT, R19, RZ, P0 ;  /* 0x000000ff1300720c */ /* 0x000fda0000701670 */
[----:B------:R-:W1:Y:S01]  /*1d10*/  @!P0 LDC.64 R18, c[0x0][0x380] ;  /* 0x0000e000ff128b82 */ /* 0x000e620000000a00 */
[----:B------:R-:W-:Y:S02]  /*1d20*/  @!P0 R2UR UR6, R14 ;  /* 0x000000000e0682ca */ /* 0x000fe400000e0000 */
[----:B------:R-:W-:Y:S01]  /*1d30*/  @!P0 R2UR UR7, R15 ;  /* 0x000000000f0782ca */ /* 0x000fe200000e0000 */
[----:B-1----:R-:W-:-:S12]  /*1d40*/  @!P0 IMAD.WIDE R18, R7, 0x4, R18 ;  /* 0x0000000407128825 */ /* 0x002fd800078e0212 */
[----:B------:R-:W2:Y:S04]  /*1d50*/  @!P0 LDG.E R29, desc[UR6][R18.64] ;  /* 0x00000006121d8981 */ /* 0x000ea8000c1e1900 */
[----:B------:R-:W3:Y:S01]  /*1d60*/  @!P0 LDG.E.64 R18, desc[UR6][R16.64+0x8] ;  /* 0x0000080610128981 */ /* 0x000ee2000c1e1b00 */
[----:B--2---:R-:W1:Y:S08]  /*1d70*/  @!P0 I2F.F64.U32 R20, R29 ;  /* 0x0000001d00148312 */ /* 0x004e700000201800 */
[----:B-1----:R-:W1:Y:S08]  /*1d80*/  @!P0 F2I.F64.TRUNC R20, R20 ;  /* 0x0000001400148311 */ /* 0x002e70000030d100 */
[----:B-1----:R-:W1:Y:S01]  /*1d90*/  @!P0 I2F.F64 R20, R20 ;  /* 0x0000001400148312 */ /* 0x002e620000201c00 */
[----:B---3--:R-:W-:-:S02]  /*1da0*/  @!P0 DADD R12, R12, R18 ;  /* 0x000000000c0c8229 */ /* 0x008fc40000000012 */
[----:B-1----:R-:W-:Y:S01]  /*1db0*/  @!P0 DFMA R10, R20, R18, R10 ;  /* 0x00000012140a822b */ /* 0x002fe2000000000a */
        /* <DEDUP_REMOVED lines=75> */
[----:B------:R-:W-:-:S13]  /*2270*/  @!P0 R2UR UR5, R15 ;  /* 0x000000000f0582ca */ /* 0x000fda00000e0000 */
[----:B------:R-:W2:Y:S01]  /*2280*/  @!P0 LDG.E.64 R16, desc[UR4][R16.64+0x38] ;  /* 0x0000380410108981 */ /* 0x000ea2000c1e1b00 */
[----:B-1----:R-:W-:-:S05]  /*2290*/  @!P0 IMAD.WIDE R18, R22, 0x4, R18 ;  /* 0x0000000416128825 */ /* 0x002fca00078e0212 */
[----:B------:R-:W3:Y:S01]  /*22a0*/  @!P0 LDG.E R29, desc[UR4][R18.64] ;  /* 0x00000004121d8981 */ /* 0x000ee2000c1e1900 */
[----:B------:R-:W1:Y:S01]  /*22b0*/  LDCU UR4, c[0x0][0x39c] ;  /* 0x00007380ff0477ac */ /* 0x000e620008000800 */
[----:B------:R-:W-:Y:S02]  /*22c0*/  VIADD R28, R28, 0x8 ;  /* 0x000000081c1c7836 */ /* 0x000fe40000000000 */
[----:B------:R-:W-:Y:S02]  /*22d0*/  VIADD R9, R9, 0x8 ;  /* 0x0000000809097836 */ /* 0x000fe40000000000 */
[----:B------:R-:W-:Y:S02]  /*22e0*/  VIADD R4, R4, 0x8 ;  /* 0x0000000804047836 */ /* 0x000fe40000000000 */
[----:B------:R-:W-:Y:S01]  /*22f0*/  VIADD R8, R8, 0x8 ;  /* 0x0000000808087836 */ /* 0x000fe20000000000 */
[----:B---3--:R-:W3:Y:S08]  /*2300*/  @!P0 I2F.F64.U32 R20, R29 ;  /* 0x0000001d00148312 */ /* 0x008ef00000201800 */
[----:B---3--:R-:W3:Y:S08]  /*2310*/  @!P0 F2I.F64.TRUNC R20, R20 ;  /* 0x0000001400148311 */ /* 0x008ef0000030d100 */
[----:B---3--:R-:W3:Y:S01]  /*2320*/  @!P0 I2F.F64 R18, R20 ;  /* 0x0000001400128312 */ /* 0x008ee20000201c00 */
[----:B--2---:R-:W-:-:S02]  /*2330*/  @!P0 DADD R12, R12, R16 ;  /* 0x000000000c0c8229 */ /* 0x004fc40000000010 */
[----:B---3--:R-:W-:Y:S01]  /*2340*/  @!P0 DFMA R10, R18, R16, R10 ;  /* 0x00000010120a822b */ /* 0x008fe2000000000a */
[----:B------:R-:W-:Y:S01]  /*2350*/  ISETP.NE.AND P0, PT, R28, RZ, PT ;  /* 0x000000ff1c00720c */ /* 0x000fe20003f05270 */
[----:B-1----:R-:W-:-:S04]  /*2360*/  IMAD.U32 R18, RZ, RZ, UR4 ;  /* 0x00000004ff127e24 */ /* 0x002fc8000f8e00ff */
[C---:B------:R-:W-:Y:S02]  /*2370*/  IMAD R6, R18.reuse, 0x8, R6 ;  /* 0x0000000812067824 */ /* 0x040fe400078e0206 */
[C---:B------:R-:W-:Y:S02]  /*2380*/  IMAD R7, R18.reuse, 0x8, R7 ;  /* 0x0000000812077824 */ /* 0x040fe400078e0207 */
[C---:B------:R-:W-:Y:S02]  /*2390*/  IMAD R27, R18.reuse, 0x8, R27 ;  /* 0x00000008121b7824 */ /* 0x040fe400078e021b */
[C---:B------:R-:W-:Y:S02]  /*23a0*/  IMAD R26, R18.reuse, 0x8, R26 ;  /* 0x00000008121a7824 */ /* 0x040fe400078e021a */
[C---:B------:R-:W-:Y:S02]  /*23b0*/  IMAD R25, R18.reuse, 0x8, R25 ;  /* 0x0000000812197824 */ /* 0x040fe400078e0219 */
[----:B------:R-:W-:-:S02]  /*23c0*/  IMAD R24, R18, 0x8, R24 ;  /* 0x0000000812187824 */ /* 0x000fc400078e0218 */
[C---:B------:R-:W-:Y:S02]  /*23d0*/  IMAD R23, R18.reuse, 0x8, R23 ;  /* 0x0000000812177824 */ /* 0x040fe400078e0217 */
[----:B------:R-:W-:Y:S01]  /*23e0*/  IMAD R22, R18, 0x8, R22 ;  /* 0x0000000812167824 */ /* 0x000fe200078e0216 */
[----:B------:R-:W-:Y:S06]  /*23f0*/  @P0 BRA `(.L_x_74) ;  /* 0xfffffff400f40947 */ /* 0x000fec000383ffff */
[----:B------:R-:W-:Y:S05]  /*2400*/  BSYNC.RECONVERGENT B0 ;  /* 0x0000000000007941 */ /* 0x000fea0003800200 */
.L_x_73:
[----:B------:R-:W-:-:S07]  /*2410*/  VIADD R4, R9, 0xfffffffd ;  /* 0xfffffffd09047836 */ /* 0x000fce0000000000 */
.L_x_72:
[----:B------:R-:W1:Y:S02]  /*2420*/  LDCU UR4, c[0x0][0x398] ;  /* 0x00007300ff0477ac */ /* 0x000e640008000800 */
[----:B-1----:R-:W-:-:S04]  /*2430*/  USHF.L.U32 UR4, UR4, 0x1, URZ ;  /* 0x0000000104047899 */ /* 0x002fc800080006ff */
[----:B------:R-:W-:-:S04]  /*2440*/  ULOP3.LUT UR4, UR4, 0x6, URZ, 0xc0, !UPT ;  /* 0x0000000604047892 */ /* 0x000fc8000f8ec0ff */
[----:B------:R-:W-:-:S09]  /*2450*/  UISETP.GE.U32.AND UP0, UPT, UR4, 0x3, UPT ;  /* 0x000000030400788c */ /* 0x000fd2000bf06070 */
[----:B------:R-:W-:Y:S05]  /*2460*/  BRA.U !UP0, `(.L_x_75) ;  /* 0x0000000508387547 */ /* 0x000fea000b800000 */
[----:B------:R-:W1:Y:S01]  /*2470*/  LDCU UR4, c[0x0][0x3a0] ;  /* 0x00007400ff0477ac */ /* 0x000e620008000800 */
[----:B------:R-:W-:Y:S01]  /*2480*/  IMAD.IADD R8, R5, 0x1, R4 ;  /* 0x0000000105087824 */ /* 0x000fe200078e0204 */
[----:B------:R-:W3:Y:S04]  /*2490*/  LDC.64 R24, c[0x0][0x390] ;  /* 0x0000e400ff187b82 */ /* 0x000ee80000000a00 */
[----:B-1----:R-:W-:-:S04]  /*24a0*/  ISETP.GE.AND P0, PT, R8, UR4, PT ;  /* 0x0000000408007c0c */ /* 0x002fc8000bf06270 */
[----:B------:R-:W-:-:S13]  /*24b0*/  ISETP.LT.OR P0, PT, R8, RZ, P0 ;  /* 0x000000ff0800720c */ /* 0x000fda0000701670 */
[----:B------:R-:W1:Y:S01]  /*24c0*/  @!P0 LDC.64 R28, c[0x0][0x380] ;  /* 0x0000e000ff1c8b82 */ /* 0x000e620000000a00 */
[----:B--2---:R-:W-:Y:S01]  /*24d0*/  @!P0 R2UR UR4, R14 ;  /* 0x000000000e0482ca */ /* 0x004fe200000e0000 */
[----:B------:R-:W-:Y:S01]  /*24e0*/  @!P0 IMAD R7, R4, R18, R3 ;  /* 0x0000001204078224 */ /* 0x000fe200078e0203 */
[----:B------:R-:W-:-:S03]  /*24f0*/  @!P0 R2UR UR5, R15 ;  /* 0x000000000f0582ca */ /* 0x000fc600000e0000 */
[----:B-1----:R-:W-:-:S10]  /*2500*/  @!P0 IMAD.WIDE R28, R7, 0x4, R28 ;  /* 0x00000004071c8825 */ /* 0x002fd400078e021c */
[----:B------:R-:W2:Y:S01]  /*2510*/  @!P0 LDG.E R28, desc[UR4][R28.64] ;  /* 0x000000041c1c8981 */ /* 0x000ea2000c1e1900 */
[----:B------:R-:W1:Y:S01]  /*2520*/  LDCU UR4, c[0x0][0x398] ;  /* 0x00007300ff0477ac */ /* 0x000e620008000800 */
[----:B------:R-:W-:Y:S02]  /*2530*/  @!P0 R2UR UR6, R14 ;  /* 0x000000000e0682ca */ /* 0x000fe400000e0000 */
[----:B------:R-:W-:Y:S01]  /*2540*/  @!P0 R2UR UR7, R15 ;  /* 0x000000000f0782ca */ /* 0x000fe200000e0000 */
[----:B-1----:R-:W-:Y:S01]  /*2550*/  VIADD R7, R4, UR4 ;  /* 0x0000000404077c36 */ /* 0x002fe20008000000 */
[----:B------:R-:W1:Y:S03]  /*2560*/  LDCU UR4, c[0x0][0x3a0] ;  /* 0x00007400ff0477ac */ /* 0x000e660008000800 */
[----:B---3--:R-:W-:-:S08]  /*2570*/  IMAD.WIDE R24, R7, 0x8, R24 ;  /* 0x0000000807187825 */ /* 0x008fd000078e0218 */
[----:B------:R-:W3:Y:S01]  /*2580*/  @!P0 LDG.E.64 R6, desc[UR6][R24.64] ;  /* 0x0000000618068981 */ /* 0x000ee2000c1e1b00 */
[----:B------:R-:W-:-:S05]  /*2590*/  VIADD R9, R8, 0x1 ;  /* 0x0000000108097836 */ /* 0x000fca0000000000 */
[----:B-1----:R-:W-:-:S04]  /*25a0*/  ISETP.GE.AND P1, PT, R9, UR4, PT ;  /* 0x0000000409007c0c */ /* 0x002fc8000bf26270 */
[----:B------:R-:W-:Y:S01]  /*25b0*/  ISETP.LT.OR P1, PT, R9, RZ, P1 ;  /* 0x000000ff0900720c */ /* 0x000fe20000f21670 */
[C---:B------:R-:W-:Y:S02]  /*25c0*/  VIADD R9, R8.reuse, 0x2 ;  /* 0x0000000208097836 */ /* 0x040fe40000000000 */
[----:B------:R-:W-:-:S03]  /*25d0*/  VIADD R8, R8, 0x3 ;  /* 0x0000000308087836 */ /* 0x000fc60000000000 */
[C---:B------:R-:W-:Y:S02]  /*25e0*/  ISETP.GE.AND P2, PT, R9.reuse, UR4, PT ;  /* 0x0000000409007c0c */ /* 0x040fe4000bf46270 */
[C---:B------:R-:W-:Y:S02]  /*25f0*/  ISETP.GE.AND P3, PT, R8.reuse, UR4, PT ;  /* 0x0000000408007c0c */ /* 0x040fe4000bf66270 */
[----:B------:R-:W-:Y:S02]  /*2600*/  ISETP.LT.OR P2, PT, R9, RZ, P2 ;  /* 0x000000ff0900720c */ /* 0x000fe40001741670 */
[----:B------:R-:W-:Y:S01]  /*2610*/  ISETP.LT.OR P3, PT, R8, RZ, P3 ;  /* 0x000000ff0800720c */ /* 0x000fe20001f61670 */
[----:B------:R-:W1:Y:S01]  /*2620*/  @!P1 LDC.64 R16, c[0x0][0x380] ;  /* 0x0000e000ff109b82 */ /* 0x000e620000000a00 */
[----:B------:R-:W-:Y:S01]  /*2630*/  @!P1 IMAD R8, R4, R18, R18 ;  /* 0x0000001204089224 */ /* 0x000fe200078e0212 */
[----:B------:R-:W-:Y:S02]  /*2640*/  @!P1 R2UR UR4, R14 ;  /* 0x000000000e0492ca */ /* 0x000fe400000e0000 */
[----:B------:R-:W-:Y:S01]  /*2650*/  @!P1 R2UR UR5, R15 ;  /* 0x000000000f0592ca */ /* 0x000fe200000e0000 */
[----:B------:R-:W-:-:S05]  /*2660*/  @!P1 IMAD.IADD R19, R8, 0x1, R3 ;  /* 0x0000000108139824 */ /* 0x000fca00078e0203 */
[----:B------:R-:W4:Y:S08]  /*2670*/  @!P2 LDC.64 R20, c[0x0][0x380] ;  /* 0x0000e000ff14ab82 */ /* 0x000f300000000a00 */
[----:B------:R-:W5:Y:S01]  /*2680*/  @!P3 LDC.64 R8, c[0x0][0x380] ;  /* 0x0000e000ff08bb82 */ /* 0x000f620000000a00 */
[----:B-1----:R-:W-:-:S04]  /*2690*/  @!P1 IMAD.WIDE R16, R19, 0x4, R16 ;  /* 0x0000000413109825 */ /* 0x002fc800078e0210 */
[----:B------:R-:W-:Y:S01]  /*26a0*/  @!P2 VIADD R19, R4, 0x2 ;  /* 0x000000020413a836 */ /* 0x000fe20000000000 */
[----:B------:R1:W3:Y:S01]  /*26b0*/  @!P1 LDG.E R22, desc[UR4][R16.64] ;  /* 0x0000000410169981 */ /* 0x0002e2000c1e1900 */
[----:B------:R-:W-:Y:S01]  /*26c0*/  @!P2 R2UR UR4, R14 ;  /* 0x000000000e04a2ca */ /* 0x000fe200000e0000 */
[----:B------:R-:W-:Y:S01]  /*26d0*/  @!P3 VIADD R23, R4, 0x3 ;  /* 0x000000030417b836 */ /* 0x000fe20000000000 */
[----:B------:R-:W-:Y:S01]  /*26e0*/  @!P2 R2UR UR5, R15 ;  /* 0x000000000f05a2ca */ /* 0x000fe200000e0000 */
[-CC-:B------:R-:W-:Y:S01]  /*26f0*/  @!P2 IMAD R19, R19, R18.reuse, R3.reuse ;  /* 0x000000121313a224 */ /* 0x180fe200078e0203 */
[----:B------:R-:W-:Y:S01]  /*2700*/  @!P3 R2UR UR6, R14 ;  /* 0x000000000e06b2ca */ /* 0x000fe200000e0000 */
[----:B------:R-:W-:Y:S01]  /*2710*/  @!P3 IMAD R23, R23, R18, R3 ;  /* 0x000000121717b224 */ /* 0x000fe200078e0203 */
[----:B------:R-:W-:Y:S01]  /*2720*/  @!P3 R2UR UR7, R15 ;  /* 0x000000000f07b2ca */ /* 0x000fe200000e0000 */
[----:B----4-:R-:W-:-:S04]  /*2730*/  @!P2 IMAD.WIDE R20, R19, 0x4, R20 ;  /* 0x000000041314a825 */ /* 0x010fc800078e0214 */
[----:B-----5:R-:W-:-:S04]  /*2740*/  @!P3 IMAD.WIDE R26, R23, 0x4, R8 ;  /* 0x00000004171ab825 */ /* 0x020fc800078e0208 */
[----:B------:R-:W4:Y:S04]  /*2750*/  @!P2 LDG.E R19, desc[UR4][R20.64] ;  /* 0x000000041413a981 */ /* 0x000f28000c1e1900 */
[----:B------:R-:W5:Y:S01]  /*2760*/  @!P3 LDG.E R26, desc[UR6][R26.64] ;  /* 0x000000061a1ab981 */ /* 0x000f62000c1e1900 */
[C---:B------:R-:W-:Y:S02]  /*2770*/  @!P1 R2UR UR4, R14.reuse ;  /* 0x000000000e0492ca */ /* 0x040fe400000e0000 */
[C---:B------:R-:W-:Y:S02]  /*2780*/  @!P1 R2UR UR5, R15.reuse ;  /* 0x000000000f0592ca */ /* 0x040fe400000e0000 */
[----:B------:R-:W-:Y:S02]  /*2790*/  @!P2 R2UR UR6, R14 ;  /* 0x000000000e06a2ca */ /* 0x000fe400000e0000 */
[----:B------:R-:W-:-:S09]  /*27a0*/  @!P2 R2UR UR7, R15 ;  /* 0x000000000f07a2ca */ /* 0x000fd200000e0000 */
[----:B------:R-:W5:Y:S01]  /*27b0*/  @!P1 LDG.E.64 R8, desc[UR4][R24.64+0x8] ;  /* 0x0000080418089981 */ /* 0x000f62000c1e1b00 */
[----:B------:R-:W-:Y:S02]  /*27c0*/  @!P3 R2UR UR4, R14 ;  /* 0x000000000e04b2ca */ /* 0x000fe400000e0000 */
[----:B------:R-:W-:-:S13]  /*27d0*/  @!P3 R2UR UR5, R15 ;  /* 0x000000000f05b2ca */ /* 0x000fda00000e0000 */
[----:B------:R-:W5:Y:S01]  /*27e0*/  @!P3 LDG.E.64 R20, desc[UR4][R24.64+0x18] ;  /* 0x000018041814b981 */ /* 0x000f62000c1e1b00 */
[----:B--2---:R-:W1:Y:S08]  /*27f0*/  @!P0 I2F.F64.U32 R28, R28 ;  /* 0x0000001c001c8312 */ /* 0x004e700000201800 */
[----:B-1----:R-:W1:Y:S08]  /*2800*/  @!P0 F2I.F64.TRUNC R16, R28 ;  /* 0x0000001c00108311 */ /* 0x002e70000030d100 */
[----:B-1----:R-:W3:Y:S02]  /*2810*/  @!P0 I2F.F64 R16, R16 ;  /* 0x0000001000108312 */ /* 0x002ee40000201c00 */
[----:B---3--:R-:W-:Y:S01]  /*2820*/  @!P0 DFMA R10, R16, R6, R10 ;  /* 0x00000006100a822b */ /* 0x008fe2000000000a */
[----:B------:R-:W2:Y:S05]  /*2830*/  @!P2 LDG.E.64 R16, desc[UR6][R24.64+0x10] ;  /* 0x000010061810a981 */ /* 0x000eaa000c1e1b00 */
[----:B------:R-:W1:Y:S08]  /*2840*/  @!P1 I2F.F64.U32 R22, R22 ;  /* 0x0000001600169312 */ /* 0x000e700000201800 */
[----:B----4-:R-:W3:Y:S08]  /*2850*/  @!P2 I2F.F64.U32 R28, R19 ;  /* 0x00000013001ca312 */ /* 0x010ef00000201800 */
[----:B-1----:R-:W1:Y:S08]  /*2860*/  @!P1 F2I.F64.TRUNC R23, R22 ;  /* 0x0000001600179311 */ /* 0x002e70000030d100 */
[----:B-----5:R-:W4:Y:S08]  /*2870*/  @!P3 I2F.F64.U32 R26, R26 ;  /* 0x0000001a001ab312 */ /* 0x020f300000201800 */
[----:B---3--:R-:W3:Y:S01]  /*2880*/  @!P2 F2I.F64.TRUNC R19, R28 ;  /* 0x0000001c0013a311 */ /* 0x008ee2000030d100 */
[----:B------:R-:W-:-:S07]  /*2890*/  @!P0 DADD R12, R12, R6 ;  /* 0x000000000c0c8229 */ /* 0x000fce0000000006 */
[----:B-1----:R-:W1:Y:S08]  /*28a0*/  @!P1 I2F.F64 R28, R23 ;  /* 0x00000017001c9312 */ /* 0x002e700000201c00 */
[----:B----4-:R-:W4:Y:S01]  /*28b0*/  @!P3 F2I.F64.TRUNC R27, R26 ;  /* 0x0000001a001bb311 */ /* 0x010f22000030d100 */
[----:B------:R-:W-:-:S07]  /*28c0*/  @!P1 DADD R12, R12, R8 ;  /* 0x000000000c0c9229 */ /* 0x000fce0000000008 */
[----:B---3--:R-:W3:Y:S01]  /*28d0*/  @!P2 I2F.F64 R6, R19 ;  /* 0x000000130006a312 */ /* 0x008ee20000201c00 */
[----:B-1----:R-:W-:-:S07]  /*28e0*/  @!P1 DFMA R10, R28, R8, R10 ;  /* 0x000000081c0a922b */ /* 0x002fce000000000a */
[----:B----4-:R-:W1:Y:S01]  /*28f0*/  @!P3 I2F.F64 R8, R27 ;  /* 0x0000001b0008b312 */ /* 0x010e620000201c00 */
[----:B------:R-:W-:Y:S01]  /*2900*/  VIADD R4, R4, 0x4 ;  /* 0x0000000404047836 */ /* 0x000fe20000000000 */
[----:B--2---:R-:W-:Y:S02]  /*2910*/  @!P2 DADD R12, R12, R16 ;  /* 0x000000000c0ca229 */ /* 0x004fe40000000010 */
[----:B---3--:R-:W-:-:S06]  /*2920*/  @!P2 DFMA R10, R6, R16, R10 ;  /* 0x00000010060aa22b */ /* 0x008fcc000000000a */
[----:B------:R-:W-:Y:S02]  /*2930*/  @!P3 DADD R12, R12, R20 ;  /* 0x000000000c0cb229 */ /* 0x000fe40000000014 */
[----:B-1----:R-:W-:-:S11]  /*2940*/  @!P3 DFMA R10, R8, R20, R10 ;  /* 0x00000014080ab22b */ /* 0x002fd6000000000a */
.L_x_75:
[----:B------:R-:W1:Y:S02]  /*2950*/  LDCU UR5, c[0x0][0x398] ;  /* 0x00007300ff0577ac */ /* 0x000e640008000800 */
[----:B-1----:R-:W-:-:S04]  /*2960*/  ULOP3.LUT UR4, UR5, 0x1, URZ, 0xc0, !UPT ;  /* 0x0000000105047892 */ /* 0x002fc8000f8ec0ff */
[----:B------:R-:W-:-:S09]  /*2970*/  UISETP.NE.U32.AND UP0, UPT, UR4, 0x1, UPT ;  /* 0x000000010400788c */ /* 0x000fd2000bf05070 */
[----:B------:R-:W-:Y:S05]  /*2980*/  BRA.U UP0, `(.L_x_76) ;  /* 0x00000001009c7547 */ /* 0x000fea000b800000 */
[----:B------:R-:W1:Y:S01]  /*2990*/  LDCU UR4, c[0x0][0x3a0] ;  /* 0x00007400ff0477ac */ /* 0x000e620008000800 */
[----:B------:R-:W-:Y:S01]  /*29a0*/  IMAD.IADD R6, R5, 0x1, R4 ;  /* 0x0000000105067824 */ /* 0x000fe200078e0204 */
[----:B------:R-:W3:Y:S04]  /*29b0*/  LDCU UR6, c[0x0][0x3a0] ;  /* 0x00007400ff0677ac */ /* 0x000ee80008000800 */
[----:B-1----:R-:W-:-:S04]  /*29c0*/  ISETP.GE.AND P0, PT, R6, UR4, PT ;  /* 0x0000000406007c0c */ /* 0x002fc8000bf06270 */
[C---:B------:R-:W-:Y:S01]  /*29d0*/  ISETP.LT.OR P0, PT, R6.reuse, RZ, P0 ;  /* 0x000000ff0600720c */ /* 0x040fe20000701670 */
[----:B------:R-:W-:-:S05]  /*29e0*/  VIADD R6, R6, 0x1 ;  /* 0x0000000106067836 */ /* 0x000fca0000000000 */
[----:B---3--:R-:W-:-:S04]  /*29f0*/  ISETP.GE.AND P1, PT, R6, UR6, PT ;  /* 0x0000000606007c0c */ /* 0x008fc8000bf26270 */
[----:B------:R-:W-:-:S03]  /*2a00*/  ISETP.LT.OR P1, PT, R6, RZ, P1 ;  /* 0x000000ff0600720c */ /* 0x000fc60000f21670 */
[----:B------:R-:W1:Y:S01]  /*2a10*/  @!P0 LDC.64 R8, c[0x0][0x380] ;  /* 0x0000e000ff088b82 */ /* 0x000e620000000a00 */
[----:B--2---:R-:W-:Y:S01]  /*2a20*/  @!P0 R2UR UR6, R14 ;  /* 0x000000000e0682ca */ /* 0x004fe200000e0000 */
[----:B------:R-:W-:Y:S01]  /*2a30*/  @!P0 IMAD R21, R4, R18, R3 ;  /* 0x0000001204158224 */ /* 0x000fe200078e0203 */
[----:B------:R-:W-:-:S07]  /*2a40*/  @!P0 R2UR UR7, R15 ;  /* 0x000000000f0782ca */ /* 0x000fce00000e0000 */
[----:B------:R-:W2:Y:S01]  /*2a50*/  @!P1 LDC.64 R6, c[0x0][0x380] ;  /* 0x0000e000ff069b82 */ /* 0x000ea20000000a00 */
[----:B------:R-:W-:Y:S01]  /*2a60*/  @!P1 IMAD R16, R4, R18, R18 ;  /* 0x0000001204109224 */ /* 0x000fe200078e0212 */
[----:B------:R-:W-:Y:S02]  /*2a70*/  @!P1 R2UR UR8, R14 ;  /* 0x000000000e0892ca */ /* 0x000fe400000e0000 */
[----:B------:R-:W-:Y:S01]  /*2a80*/  @!P1 R2UR UR9, R15 ;  /* 0x000000000f0992ca */ /* 0x000fe200000e0000 */
[----:B------:R-:W-:Y:S02]  /*2a90*/  @!P1 IMAD.IADD R25, R16, 0x1, R3 ;  /* 0x0000000110199824 */ /* 0x000fe400078e0203 */
[----:B-1----:R-:W-:-:S05]  /*2aa0*/  @!P0 IMAD.WIDE R20, R21, 0x4, R8 ;  /* 0x0000000415148825 */ /* 0x002fca00078e0208 */
[----:B------:R-:W3:Y:S01]  /*2ab0*/  @!P0 LDG.E R22, desc[UR6][R20.64] ;  /* 0x0000000614168981 */ /* 0x000ee2000c1e1900 */
[----:B--2---:R-:W-:Y:S02]  /*2ac0*/  @!P1 IMAD.WIDE R24, R25, 0x4, R6 ;  /* 0x0000000419189825 */ /* 0x004fe400078e0206 */
[----:B------:R-:W1:Y:S03]  /*2ad0*/  LDC.64 R6, c[0x0][0x390] ;  /* 0x0000e400ff067b82 */ /* 0x000e660000000a00 */
[----:B------:R-:W2:Y:S01]  /*2ae0*/  @!P1 LDG.E R26, desc[UR8][R24.64] ;  /* 0x00000008181a9981 */ /* 0x000ea2000c1e1900 */
[----:B------:R-:W-:Y:S01]  /*2af0*/  VIADD R17, R4, UR5 ;  /* 0x0000000504117c36 */ /* 0x000fe20008000000 */
[----:B------:R-:W-:Y:S02]  /*2b00*/  @!P1 R2UR UR4, R14 ;  /* 0x000000000e0492ca */ /* 0x000fe400000e0000 */
[----:B------:R-:W-:Y:S01]  /*2b10*/  @!P1 R2UR UR5, R15 ;  /* 0x000000000f0592ca */ /* 0x000fe200000e0000 */
[----:B-1----:R-:W-:-:S05]  /*2b20*/  IMAD.WIDE R16, R17, 0x8, R6 ;  /* 0x0000000811107825 */ /* 0x002fca00078e0206 */
[----:B------:R-:W4:Y:S07]  /*2b30*/  @!P0 LDG.E.64 R6, desc[UR6][R16.64] ;  /* 0x0000000610068981 */ /* 0x000f2e000c1e1b00 */
[----:B------:R-:W5:Y:S01]  /*2b40*/  @!P1 LDG.E.64 R8, desc[UR4][R16.64+0x8] ;  /* 0x0000080410089981 */ /* 0x000f62000c1e1b00 */
[----:B------:R-:W-:Y:S01]  /*2b50*/  VIADD R4, R4, 0x2 ;  /* 0x0000000204047836 */ /* 0x000fe20000000000 */
[----:B---3--:R-:W1:Y:S08]  /*2b60*/  @!P0 I2F.F64.U32 R22, R22 ;  /* 0x0000001600168312 */ /* 0x008e700000201800 */
[----:B--2---:R-:W2:Y:S08]  /*2b70*/  @!P1 I2F.F64.U32 R26, R26 ;  /* 0x0000001a001a9312 */ /* 0x004eb00000201800 */
[----:B-1----:R-:W1:Y:S08]  /*2b80*/  @!P0 F2I.F64.TRUNC R20, R22 ;  /* 0x0000001600148311 */ /* 0x002e70000030d100 */
[----:B--2---:R-:W2:Y:S08]  /*2b90*/  @!P1 F2I.F64.TRUNC R24, R26 ;  /* 0x0000001a00189311 */ /* 0x004eb0000030d100 */
[----:B-1----:R-:W1:Y:S01]  /*2ba0*/  @!P0 I2F.F64 R20, R20 ;  /* 0x0000001400148312 */ /* 0x002e620000201c00 */
[----:B----4-:R-:W-:-:S07]  /*2bb0*/  @!P0 DADD R12, R12, R6 ;  /* 0x000000000c0c8229 */ /* 0x010fce0000000006 */
[----:B--2---:R-:W2:Y:S01]  /*2bc0*/  @!P1 I2F.F64 R24, R24 ;  /* 0x0000001800189312 */ /* 0x004ea20000201c00 */
[----:B-----5:R-:W-:Y:S02]  /*2bd0*/  @!P1 DADD R12, R12, R8 ;  /* 0x000000000c0c9229 */ /* 0x020fe40000000008 */
[----:B-1----:R-:W-:-:S08]  /*2be0*/  @!P0 DFMA R10, R20, R6, R10 ;  /* 0x00000006140a822b */ /* 0x002fd0000000000a */
[----:B--2---:R-:W-:-:S11]  /*2bf0*/  @!P1 DFMA R10, R24, R8, R10 ;  /* 0x00000008180a922b */ /* 0x004fd6000000000a */
.L_x_76:
[----:B------:R-:W1:Y:S01]  /*2c00*/  LDCU UR4, c[0x0][0x3a0] ;  /* 0x00007400ff0477ac */ /* 0x000e620008000800 */
[----:B------:R-:W-:Y:S01]  /*2c10*/  IMAD.IADD R5, R5, 0x1, R4 ;  /* 0x0000000105057824 */ /* 0x000fe200078e0204 */
[----:B------:R-:W-:Y:S04]  /*2c20*/  BSSY.RECONVERGENT B0, `(.L_x_77) ;  /* 0x0000016000007945 */ /* 0x000fe80003800200 */
[----:B-1----:R-:W-:-:S04]  /*2c30*/  ISETP.GE.AND P0, PT, R5, UR4, PT ;  /* 0x0000000405007c0c */ /* 0x002fc8000bf06270 */
[----:B------:R-:W-:-:S13]  /*2c40*/  ISETP.LT.OR P0, PT, R5, RZ, P0 ;  /* 0x000000ff0500720c */ /* 0x000fda0000701670 */
[----:B------:R-:W-:Y:S05]  /*2c50*/  @P0 BRA `(.L_x_78) ;  /* 0x0000000000480947 */ /* 0x000fea0003800000 */
[----:B------:R-:W1:Y:S01]  /*2c60*/  LDC.64 R6, c[0x0][0x380] ;  /* 0x0000e000ff067b82 */ /* 0x000e620000000a00 */
[----:B--2---:R-:W-:Y:S01]  /*2c70*/  R2UR UR4, R14 ;  /* 0x000000000e0472ca */ /* 0x004fe200000e0000 */
[----:B------:R-:W-:Y:S01]  /*2c80*/  IMAD R5, R4, R18, R3 ;  /* 0x0000001204057224 */ /* 0x000fe200078e0203 */
[----:B------:R-:W-:-:S05]  /*2c90*/  R2UR UR5, R15 ;  /* 0x000000000f0572ca */ /* 0x000fca00000e0000 */
[----:B------:R-:W2:Y:S01]  /*2ca0*/  LDC.64 R16, c[0x0][0x390] ;  /* 0x0000e400ff107b82 */ /* 0x000ea20000000a00 */
[----:B-1----:R-:W-:-:S07]  /*2cb0*/  IMAD.WIDE R6, R5, 0x4, R6 ;  /* 0x0000000405067825 */ /* 0x002fce00078e0206 */
[----:B------:R-:W3:Y:S01]  /*2cc0*/  LDG.E R5, desc[UR4][R6.64] ;  /* 0x0000000406057981 */ /* 0x000ee2000c1e1900 */
[----:B------:R-:W1:Y:S01]  /*2cd0*/  LDCU UR4, c[0x0][0x398] ;  /* 0x00007300ff0477ac */ /* 0x000e620008000800 */
[----:B------:R-:W-:Y:S02]  /*2ce0*/  R2UR UR6, R14 ;  /* 0x000000000e0672ca */ /* 0x000fe400000e0000 */
[----:B------:R-:W-:Y:S01]  /*2cf0*/  R2UR UR7, R15 ;  /* 0x000000000f0772ca */ /* 0x000fe200000e0000 */
[----:B-1----:R-:W-:-:S04]  /*2d00*/  VIADD R9, R4, UR4 ;  /* 0x0000000404097c36 */ /* 0x002fc80008000000 */
[----:B--2---:R-:W-:-:S08]  /*2d10*/  IMAD.WIDE R16, R9, 0x8, R16 ;  /* 0x0000000809107825 */ /* 0x004fd000078e0210 */
[----:B------:R-:W2:Y:S01]  /*2d20*/  LDG.E.64 R16, desc[UR6][R16.64] ;  /* 0x0000000610107981 */ /* 0x000ea2000c1e1b00 */
[----:B---3--:R-:W1:Y:S08]  /*2d30*/  I2F.F64.U32 R4, R5 ;  /* 0x0000000500047312 */ /* 0x008e700000201800 */
[----:B-1----:R-:W1:Y:S01]  /*2d40*/  F2I.F64.TRUNC R4, R4 ;  /* 0x0000000400047311 */ /* 0x002e62000030d100 */
[----:B--2---:R-:W-:-:S07]  /*2d50*/  DADD R12, R12, R16 ;  /* 0x000000000c0c7229 */ /* 0x004fce0000000010 */
[----:B-1----:R-:W1:Y:S02]  /*2d60*/  I2F.F64 R8, R4 ;  /* 0x0000000400087312 */ /* 0x002e640000201c00 */
[----:B-1----:R-:W-:-:S11]  /*2d70*/  DFMA R10, R8, R16, R10 ;  /* 0x00000010080a722b */ /* 0x002fd6000000000a */
.L_x_78:
[----:B------:R-:W-:Y:S05]  /*2d80*/  BSYNC.RECONVERGENT B0 ;  /* 0x0000000000007941 */ /* 0x000fea0003800200 */
.L_x_77:
        /* <DEDUP_REMOVED lines=17> */
[----:B------:R-:W-:-:S07]  /*2ea0*/  IMAD.MOV.U32 R17, RZ, RZ, R11 ;  /* 0x000000ffff117224 */ /* 0x000fce00078e000b */
[----:B0-2---:R-:W-:Y:S05]  /*2eb0*/  CALL.REL.NOINC `($__internal_1_$__cuda_sm20_div_rn_f64_full) ;  /* 0x0000000000347944 */ /* 0x005fea0003c00000 */
[----:B------:R-:W-:Y:S02]  /*2ec0*/  IMAD.MOV.U32 R4, RZ, RZ, R10 ;  /* 0x000000ffff047224 */ /* 0x000fe400078e000a */
[----:B------:R-:W-:-:S07]  /*2ed0*/  IMAD.MOV.U32 R5, RZ, RZ, R11 ;  /* 0x000000ffff057224 */ /* 0x000fce00078e000b */
.L_x_80:
[----:B------:R-:W-:Y:S05]  /*2ee0*/  BSYNC.RECONVERGENT B0 ;  /* 0x0000000000007941 */ /* 0x000fea0003800200 */
.L_x_79:
        /* <DEDUP_REMOVED lines=9> */
[----:B------:R-:W-:Y:S05]  /*2f80*/  EXIT ;  /* 0x000000000000794d */ /* 0x000fea0003800000 */
        .weak           $__internal_1_$__cuda_sm20_div_rn_f64_full
        .type           $__internal_1_$__cuda_sm20_div_rn_f64_full,@function
        .size           $__internal_1_$__cuda_sm20_div_rn_f64_full,(.L_x_88 - $__internal_1_$__cuda_sm20_div_rn_f64_full)
$__internal_1_$__cuda_sm20_div_rn_f64_full:
[C---:B------:R-:W-:Y:S01]  /*2f90*/  FSETP.GEU.AND P0, PT, |R13|.reuse, 1.469367938527859385e-39, PT ;  /* 0x001000000d00780b */ /* 0x040fe20003f0e200 */
[----:B------:R-:W-:Y:S01]  /*2fa0*/  IMAD.MOV.U32 R8, RZ, RZ, 0x1 ;  /* 0x00000001ff087424 */ /* 0x000fe200078e00ff */
[----:B------:R-:W-:Y:S01]  /*2fb0*/  LOP3.LUT R10, R13, 0x800fffff, RZ, 0xc0, !PT ;  /* 0x800fffff0d0a7812 */ /* 0x000fe200078ec0ff */
[----:B------:R-:W-:Y:S01]  /*2fc0*/  BSSY.RECONVERGENT B2, `(.L_x_81) ;  /* 0x0000055000027945 */ /* 0x000fe20003800200 */
[C---:B------:R-:W-:Y:S02]  /*2fd0*/  FSETP.GEU.AND P2, PT, |R17|.reuse, 1.469367938527859385e-39, PT ;  /* 0x001000001100780b */ /* 0x040fe40003f4e200 */
[----:B------:R-:W-:Y:S01]  /*2fe0*/  LOP3.LUT R11, R10, 0x3ff00000, RZ, 0xfc, !PT ;  /* 0x3ff000000a0b7812 */ /* 0x000fe200078efcff */
[----:B------:R-:W-:Y:S01]  /*2ff0*/  IMAD.MOV.U32 R10, RZ, RZ, R12 ;  /* 0x000000ffff0a7224 */ /* 0x000fe200078e000c */
[----:B------:R-:W-:Y:S02]  /*3000*/  LOP3.LUT R5, R17, 0x7ff00000, RZ, 0xc0, !PT ;  /* 0x7ff0000011057812 */ /* 0x000fe400078ec0ff */
[----:B------:R-:W-:-:S03]  /*3010*/  LOP3.LUT R24, R13, 0x7ff00000, RZ, 0xc0, !PT ;  /* 0x7ff000000d187812 */ /* 0x000fc600078ec0ff */
[----:B------:R-:W-:Y:S01]  /*3020*/  @!P0 DMUL R10, R12, 8.98846567431157953865e+307 ;  /* 0x7fe000000c0a8828 */ /* 0x000fe20000000000 */
[----:B------:R-:W-:-:S03]  /*3030*/  ISETP.GE.U32.AND P1, PT, R5, R24, PT ;  /* 0x000000180500720c */ /* 0x000fc60003f26070 */
[----:B------:R-:W-:Y:S02]  /*3040*/  @!P2 LOP3.LUT R6, R13, 0x7ff00000, RZ, 0xc0, !PT ;  /* 0x7ff000000d06a812 */ /* 0x000fe400078ec0ff */
[----:B------:R-:W0:Y:S02]  /*3050*/  MUFU.RCP64H R9, R11 ;  /* 0x0000000b00097308 */ /* 0x000e240000001800 */
[----:B------:R-:W-:Y:S01]  /*3060*/  @!P2 ISETP.GE.U32.AND P3, PT, R5, R6, PT ;  /* 0x000000060500a20c */ /* 0x000fe20003f66070 */
[----:B------:R-:W-:Y:S01]  /*3070*/  IMAD.MOV.U32 R6, RZ, RZ, 0x1ca00000 ;  /* 0x1ca00000ff067424 */ /* 0x000fe200078e00ff */
[----:B------:R-:W-:-:S04]  /*3080*/  @!P0 LOP3.LUT R24, R11, 0x7ff00000, RZ, 0xc0, !PT ;  /* 0x7ff000000b188812 */ /* 0x000fc800078ec0ff */
[----:B------:R-:W-:-:S04]  /*3090*/  @!P2 SEL R19, R6, 0x63400000, !P3 ;  /* 0x634000000613a807 */ /* 0x000fc80005800000 */
[----:B------:R-:W-:-:S04]  /*30a0*/  @!P2 LOP3.LUT R22, R19, 0x80000000, R17, 0xf8, !PT ;  /* 0x800000001316a812 */ /* 0x000fc800078ef811 */
[----:B------:R-:W-:Y:S01]  /*30b0*/  @!P2 LOP3.LUT R23, R22, 0x100000, RZ, 0xfc, !PT ;  /* 0x001000001617a812 */ /* 0x000fe200078efcff */
[----:B0-----:R-:W-:Y:S01]  /*30c0*/  DFMA R20, R8, -R10, 1 ;  /* 0x3ff000000814742b */ /* 0x001fe2000000080a */
[----:B------:R-:W-:-:S07]  /*30d0*/  @!P2 IMAD.MOV.U32 R22, RZ, RZ, RZ ;  /* 0x000000ffff16a224 */ /* 0x000fce00078e00ff */
[----:B------:R-:W-:-:S08]  /*30e0*/  DFMA R20, R20, R20, R20 ;  /* 0x000000141414722b */ /* 0x000fd00000000014 */
[----:B------:R-:W-:Y:S01]  /*30f0*/  DFMA R20, R8, R20, R8 ;  /* 0x000000140814722b */ /* 0x000fe20000000008 */
[----:B------:R-:W-:Y:S01]  /*3100*/  SEL R9, R6, 0x63400000, !P1 ;  /* 0x6340000006097807 */ /* 0x000fe20004800000 */
[----:B------:R-:W-:-:S03]  /*3110*/  IMAD.MOV.U32 R8, RZ, RZ, R16 ;  /* 0x000000ffff087224 */ /* 0x000fc600078e0010 */
[----:B------:R-:W-:-:S03]  /*3120*/  LOP3.LUT R9, R9, 0x800fffff, R17, 0xf8, !PT ;  /* 0x800fffff09097812 */ /* 0x000fc600078ef811 */
[----:B------:R-:W-:-:S03]  /*3130*/  DFMA R18, R20, -R10, 1 ;  /* 0x3ff000001412742b */ /* 0x000fc6000000080a */
[----:B------:R-:W-:-:S05]  /*3140*/  @!P2 DFMA R8, R8, 2, -R22 ;  /* 0x400000000808a82b */ /* 0x000fca0000000816 */
[----:B------:R-:W-:-:S08]  /*3150*/  DFMA R18, R20, R18, R20 ;  /* 0x000000121412722b */ /* 0x000fd00000000014 */
[----:B------:R-:W-:-:S08]  /*3160*/  DMUL R20, R18, R8 ;  /* 0x0000000812147228 */ /* 0x000fd00000000000 */
[----:B------:R-:W-:-:S08]  /*3170*/  DFMA R22, R20, -R10, R8 ;  /* 0x8000000a1416722b */ /* 0x000fd00000000008 */
[----:B------:R-:W-:Y:S01]  /*3180*/  DFMA R22, R18, R22, R20 ;  /* 0x000000161216722b */ /* 0x000fe20000000014 */
[----:B------:R-:W-:Y:S01]  /*3190*/  IMAD.MOV.U32 R20, RZ, RZ, R5 ;  /* 0x000000ffff147224 */ /* 0x000fe200078e0005 */
[----:B------:R-:W-:Y:S01]  /*31a0*/  @!P2 LOP3.LUT R20, R9, 0x7ff00000, RZ, 0xc0, !PT ;  /* 0x7ff000000914a812 */ /* 0x000fe200078ec0ff */
[----:B------:R-:W-:-:S04]  /*31b0*/  VIADD R19, R24, 0xffffffff ;  /* 0xffffffff18137836 */ /* 0x000fc80000000000 */
[----:B------:R-:W-:-:S05]  /*31c0*/  VIADD R18, R20, 0xffffffff ;  /* 0xffffffff14127836 */ /* 0x000fca0000000000 */
[----:B------:R-:W-:-:S04]  /*31d0*/  ISETP.GT.U32.AND P0, PT, R18, 0x7feffffe, PT ;  /* 0x7feffffe1200780c */ /* 0x000fc80003f04070 */
[----:B------:R-:W-:-:S13]  /*31e0*/  ISETP.GT.U32.OR P0, PT, R19, 0x7feffffe, P0 ;  /* 0x7feffffe1300780c */ /* 0x000fda0000704470 */
[----:B------:R-:W-:Y:S05]  /*31f0*/  @P0 BRA `(.L_x_82) ;  /* 0x0000000000700947 */ /* 0x000fea0003800000 */
[----:B------:R-:W-:-:S04]  /*3200*/  LOP3.LUT R18, R13, 0x7ff00000, RZ, 0xc0, !PT ;  /* 0x7ff000000d127812 */ /* 0x000fc800078ec0ff */
[CC--:B------:R-:W-:Y:S02]  /*3210*/  VIADDMNMX R16, R5.reuse, -R18.reuse, 0xb9600000, !PT ;  /* 0xb960000005107446 */ /* 0x0c0fe40007800912 */
[----:B------:R-:W-:Y:S01]  /*3220*/  ISETP.GE.U32.AND P0, PT, R5, R18, PT ;  /* 0x000000120500720c */ /* 0x000fe20003f06070 */
[----:B------:R-:W-:Y:S01]  /*3230*/  IMAD.MOV.U32 R18, RZ, RZ, RZ ;  /* 0x000000ffff127224 */ /* 0x000fe200078e00ff */
[----:B------:R-:W-:Y:S02]  /*3240*/  VIMNMX R5, PT, PT, R16, 0x46a00000, PT ;  /* 0x46a0000010057848 */ /* 0x000fe40003fe0100 */
[----:B------:R-:W-:-:S05]  /*3250*/  SEL R6, R6, 0x63400000, !P0 ;  /* 0x6340000006067807 */ /* 0x000fca0004000000 */
[----:B------:R-:W-:-:S04]  /*3260*/  IMAD.IADD R5, R5, 0x1, -R6 ;  /* 0x0000000105057824 */ /* 0x000fc800078e0a06 */
[----:B------:R-:W-:-:S06]  /*3270*/  VIADD R19, R5, 0x7fe00000 ;  /* 0x7fe0000005137836 */ /* 0x000fcc0000000000 */
[----:B------:R-:W-:-:S10]  /*3280*/  DMUL R18, R22, R18 ;  /* 0x0000001216127228 */ /* 0x000fd40000000000 */
[----:B------:R-:W-:-:S13]  /*3290*/  FSETP.GTU.AND P0, PT, |R19|, 1.469367938527859385e-39, PT ;  /* 0x001000001300780b */ /* 0x000fda0003f0c200 */
[----:B------:R-:W-:Y:S05]  /*32a0*/  @P0 BRA `(.L_x_83) ;  /* 0x0000000000980947 */ /* 0x000fea0003800000 */
[----:B------:R-:W-:-:S10]  /*32b0*/  DFMA R8, R22, -R10, R8 ;  /* 0x8000000a1608722b */ /* 0x000fd40000000008 */
[C---:B------:R-:W-:Y:S02]  /*32c0*/  FSETP.NEU.AND P0, PT, R9.reuse, RZ, PT ;  /* 0x000000ff0900720b */ /* 0x040fe40003f0d000 */
[----:B------:R-:W-:-:S11]  /*32d0*/  LOP3.LUT R13, R9, 0x80000000, R13, 0x48, !PT ;  /* 0x80000000090d7812 */ /* 0x000fd600078e480d */
[----:B------:R-:W-:Y:S05]  /*32e0*/  @!P0 BRA `(.L_x_83) ;  /* 0x0000000000888947 */ /* 0x000fea0003800000 */
[C---:B------:R-:W-:Y:S02]  /*32f0*/  VIADD R8, R5.reuse, 0x7fe00000 ;  /* 0x7fe0000005087836 */ /* 0x040fe40000000000 */
[----:B------:R-:W-:Y:S01]  /*3300*/  IMAD.MOV R11, RZ, RZ, -R5 ;  /* 0x000000ffff0b7224 */ /* 0x000fe200078e0a05 */
[----:B------:R-:W-:Y:S01]  /*3310*/  IADD3 R5, PT, PT, -R5, -0x43300000, RZ ;  /* 0xbcd0000005057810 */ /* 0x000fe20007ffe1ff */
[----:B------:R-:W-:Y:S01]  /*3320*/  IMAD.MOV.U32 R10, RZ, RZ, RZ ;  /* 0x000000ffff0a7224 */ /* 0x000fe200078e00ff */
[----:B------:R-:W-:Y:S01]  /*3330*/  LOP3.LUT R9, R13, R8, RZ, 0xfc, !PT ;  /* 0x000000080d097212 */ /* 0x000fe200078efcff */
[----:B------:R-:W-:-:S04]  /*3340*/  IMAD.MOV.U32 R8, RZ, RZ, RZ ;  /* 0x000000ffff087224 */ /* 0x000fc800078e00ff */
[----:B------:R-:W-:Y:S02]  /*3350*/  DFMA R10, R18, -R10, R22 ;  /* 0x8000000a120a722b */ /* 0x000fe40000000016 */
[----:B------:R-:W-:-:S08]  /*3360*/  DMUL.RP R8, R22, R8 ;  /* 0x0000000816087228 */ /* 0x000fd00000008000 */
[----:B------:R-:W-:Y:S02]  /*3370*/  FSETP.NEU.AND P0, PT, |R11|, R5, PT ;  /* 0x000000050b00720b */ /* 0x000fe40003f0d200 */
[----:B------:R-:W-:Y:S02]  /*3380*/  LOP3.LUT R13, R9, R13, RZ, 0x3c, !PT ;  /* 0x0000000d090d7212 */ /* 0x000fe400078e3cff */
[----:B------:R-:W-:Y:S02]  /*3390*/  FSEL R18, R8, R18, !P0 ;  /* 0x0000001208127208 */ /* 0x000fe40004000000 */
[----:B------:R-:W-:Y:S01]  /*33a0*/  FSEL R19, R13, R19, !P0 ;  /* 0x000000130d137208 */ /* 0x000fe20004000000 */
[----:B------:R-:W-:Y:S06]  /*33b0*/  BRA `(.L_x_83) ;  /* 0x0000000000547947 */ /* 0x000fec0003800000 */
.L_x_82:
[----:B------:R-:W-:-:S14]  /*33c0*/  DSETP.NAN.AND P0, PT, R16, R16, PT ;  /* 0x000000101000722a */ /* 0x000fdc0003f08000 */
[----:B------:R-:W-:Y:S05]  /*33d0*/  @P0 BRA `(.L_x_84) ;  /* 0x0000000000440947 */ /* 0x000fea0003800000 */
[----:B------:R-:W-:-:S14]  /*33e0*/  DSETP.NAN.AND P0, PT, R12, R12, PT ;  /* 0x0000000c0c00722a */ /* 0x000fdc0003f08000 */
[----:B------:R-:W-:Y:S05]  /*33f0*/  @P0 BRA `(.L_x_85) ;  /* 0x0000000000300947 */ /* 0x000fea0003800000 */
[----:B------:R-:W-:Y:S01]  /*3400*/  ISETP.NE.AND P0, PT, R20, R24, PT ;  /* 0x000000181400720c */ /* 0x000fe20003f05270 */
[----:B------:R-:W-:Y:S02]  /*3410*/  IMAD.MOV.U32 R18, RZ, RZ, 0x0 ;  /* 0x00000000ff127424 */ /* 0x000fe400078e00ff */
[----:B------:R-:W-:-:S10]  /*3420*/  IMAD.MOV.U32 R19, RZ, RZ, -0x80000 ;  /* 0xfff80000ff137424 */ /* 0x000fd400078e00ff */
[----:B------:R-:W-:Y:S05]  /*3430*/  @!P0 BRA `(.L_x_83) ;  /* 0x0000000000348947 */ /* 0x000fea0003800000 */
[----:B------:R-:W-:Y:S02]  /*3440*/  ISETP.NE.AND P0, PT, R20, 0x7ff00000, PT ;  /* 0x7ff000001400780c */ /* 0x000fe40003f05270 */
[----:B------:R-:W-:Y:S02]  /*3450*/  LOP3.LUT R19, R17, 0x80000000, R13, 0x48, !PT ;  /* 0x8000000011137812 */ /* 0x000fe400078e480d */
[----:B------:R-:W-:-:S13]  /*3460*/  ISETP.EQ.OR P0, PT, R24, RZ, !P0 ;  /* 0x000000ff1800720c */ /* 0x000fda0004702670 */
[----:B------:R-:W-:Y:S01]  /*3470*/  @P0 LOP3.LUT R5, R19, 0x7ff00000, RZ, 0xfc, !PT ;  /* 0x7ff0000013050812 */ /* 0x000fe200078efcff */
[----:B------:R-:W-:Y:S02]  /*3480*/  @!P0 IMAD.MOV.U32 R18, RZ, RZ, RZ ;  /* 0x000000ffff128224 */ /* 0x000fe400078e00ff */
[----:B------:R-:W-:Y:S02]  /*3490*/  @P0 IMAD.MOV.U32 R18, RZ, RZ, RZ ;  /* 0x000000ffff120224 */ /* 0x000fe400078e00ff */
[----:B------:R-:W-:Y:S01]  /*34a0*/  @P0 IMAD.MOV.U32 R19, RZ, RZ, R5 ;  /* 0x000000ffff130224 */ /* 0x000fe200078e0005 */
[----:B------:R-:W-:Y:S06]  /*34b0*/  BRA `(.L_x_83) ;  /* 0x0000000000147947 */ /* 0x000fec0003800000 */
.L_x_85:
[----:B------:R-:W-:Y:S01]  /*34c0*/  LOP3.LUT R19, R13, 0x80000, RZ, 0xfc, !PT ;  /* 0x000800000d137812 */ /* 0x000fe200078efcff */
[----:B------:R-:W-:Y:S01]  /*34d0*/  IMAD.MOV.U32 R18, RZ, RZ, R12 ;  /* 0x000000ffff127224 */ /* 0x000fe200078e000c */
[----:B------:R-:W-:Y:S06]  /*34e0*/  BRA `(.L_x_83) ;  /* 0x0000000000087947 */ /* 0x000fec0003800000 */
.L_x_84:
[----:B------:R-:W-:Y:S01]  /*34f0*/  LOP3.LUT R19, R17, 0x80000, RZ, 0xfc, !PT ;  /* 0x0008000011137812 */ /* 0x000fe200078efcff */
[----:B------:R-:W-:-:S07]  /*3500*/  IMAD.MOV.U32 R18, RZ, RZ, R16 ;  /* 0x000000ffff127224 */ /* 0x000fce00078e0010 */
.L_x_83:
[----:B------:R-:W-:Y:S05]  /*3510*/  BSYNC.RECONVERGENT B2 ;  /* 0x0000000000027941 */ /* 0x000fea0003800200 */
.L_x_81:
[----:B------:R-:W-:Y:S02]  /*3520*/  IMAD.MOV.U32 R5, RZ, RZ, 0x0 ;  /* 0x00000000ff057424 */ /* 0x000fe400078e00ff */
[----:B------:R-:W-:Y:S02]  /*3530*/  IMAD.MOV.U32 R10, RZ, RZ, R18 ;  /* 0x000000ffff0a7224 */ /* 0x000fe400078e0012 */
[----:B------:R-:W-:Y:S01]  /*3540*/  IMAD.MOV.U32 R11, RZ, RZ, R19 ;  /* 0x000000ffff0b7224 */ /* 0x000fe200078e0013 */
[----:B------:R-:W-:Y:S06]  /*3550*/  RET.REL.NODEC R4 `(_Z25global_defaultgaussfilterPjS_Pdiiiii) ;  /* 0xffffffc804a87950 */ /* 0x000fec0003c3ffff */
.L_x_86:
        /* <DEDUP_REMOVED lines=10> */
.L_x_88:


//--------------------- .nv.global.init           --------------------------
	.section	.nv.global.init,"aw",@progbits
.nv.global.init:
	.type		$str$2,@object
	.size		$str$2,($str$3 - $str$2)
$str$2:
        /*0000*/ 	.byte	0x70, 0x3d, 0x3d, 0x31, 0x00
	.type		$str$3,@object
	.size		$str$3,($str - $str$3)
$str$3:
        /*0005*/ 	.byte	0x71, 0x3d, 0x3d, 0x33, 0x00
	.type		$str,@object
	.size		$str,($str$1 - $str)
$str:
        /*000a*/ 	.byte	0x64, 0x64, 0x78, 0x78, 0x2a, 0x64, 0x64, 0x79, 0x79, 0x3d, 0x3d, 0x30, 0x00
	.type		$str$1,@object
	.size		$str$1,(__unnamed_1 - $str$1)
$str$1:
        /*0017*/ 	.byte	0x2f, 0x74, 0x6d, 0x70, 0x2f, 0x73, 0x61, 0x73, 0x73, 0x5f, 0x63, 0x75, 0x5f, 0x31, 0x68, 0x73
        /*0027*/ 	.byte	0x31, 0x30, 0x6a, 0x6a, 0x36, 0x2f, 0x6b, 0x2e, 0x63, 0x75, 0x00
	.type		__unnamed_1,@object
	.size		__unnamed_1,(__unnamed_2 - __unnamed_1)
__unnamed_1:
        /*0032*/ 	.byte	0x76, 0x6f, 0x69, 0x64, 0x20, 0x67, 0x6c, 0x6f, 0x62, 0x61, 0x6c, 0x5f, 0x64, 0x65, 0x66, 0x61
        /*0042*/ 	.byte	0x75, 0x6c, 0x74, 0x67, 0x61, 0x75, 0x73, 0x73, 0x66, 0x69, 0x6c, 0x74, 0x65, 0x72, 0x28, 0x75
        /*0052*/ 	.byte	0x6e, 0x73, 0x69, 0x67, 0x6e, 0x65, 0x64, 0x20, 0x69, 0x6e, 0x74, 0x20, 0x2a, 0x2c, 0x20, 0x75
        /*0062*/ 	.byte	0x6e, 0x73, 0x69, 0x67, 0x6e, 0x65, 0x64, 0x20, 0x69, 0x6e, 0x74, 0x20, 0x2a, 0x2c, 0x20, 0x64
        /*0072*/ 	.byte	0x6f, 0x75, 0x62, 0x6c, 0x65, 0x20, 0x2a, 0x2c, 0x20, 0x69, 0x6e, 0x74, 0x2c, 0x20, 0x69, 0x6e
        /*0082*/ 	.byte	0x74, 0x2c, 0x20, 0x69, 0x6e, 0x74, 0x2c, 0x20, 0x69, 0x6e, 0x74, 0x2c, 0x20, 0x69, 0x6e, 0x74
        /*0092*/ 	.byte	0x29, 0x00
	.type		__unnamed_2,@object
	.size		__unnamed_2,(.L_1 - __unnamed_2)
__unnamed_2:
        /*0094*/ 	.byte	0x76, 0x6f, 0x69, 0x64, 0x20, 0x67, 0x6c, 0x6f, 0x62, 0x61, 0x6c, 0x5f, 0x72, 0x65, 0x63, 0x75
        /*00a4*/ 	.byte	0x72, 0x73, 0x69, 0x76, 0x65, 0x67, 0x61, 0x75, 0x73, 0x73, 0x66, 0x69, 0x6c, 0x74, 0x65, 0x72
        /*00b4*/ 	.byte	0x28, 0x75, 0x6e, 0x73, 0x69, 0x67, 0x6e, 0x65, 0x64, 0x20, 0x69, 0x6e, 0x74, 0x20, 0x2a, 0x2c
        /*00c4*/ 	.byte	0x20, 0x75, 0x6e, 0x73, 0x69, 0x67, 0x6e, 0x65, 0x64, 0x20, 0x69, 0x6e, 0x74, 0x20, 0x2a, 0x2c
        /*00d4*/ 	.byte	0x20, 0x64, 0x6f, 0x75, 0x62, 0x6c, 0x65, 0x20, 0x2a, 0x2c, 0x20, 0x69, 0x6e, 0x74, 0x2c, 0x20
        /*00e4*/ 	.byte	0x69, 0x6e, 0x74, 0x2c, 0x20, 0x69, 0x6e, 0x74, 0x2c, 0x20, 0x69, 0x6e, 0x74, 0x2c, 0x20, 0x69
        /*00f4*/ 	.byte	0x6e, 0x74, 0x2c, 0x20, 0x69, 0x6e, 0x74, 0x29, 0x00
.L_1:


//--------------------- .nv.shared.reserved.0     --------------------------
	.section	.nv.shared.reserved.0,"aw",@nobits
	.weak		__nv_reservedSMEM_offset_0_alias
	.size		__nv_reservedSMEM_offset_0_alias, 0, 64
	.other		__nv_reservedSMEM_offset_0_alias,@"STO_CUDA_RESERVED_SHARED STV_DEFAULT"
__nv_reservedSMEM_offset_0_alias:
	.zero		0
	.zero		64


//--------------------- .nv.constant0._Z27global_recursivegaussfilterPjS_Pdiiiiii --------------------------
	.section	.nv.constant0._Z27global_recursivegaussfilterPjS_Pdiiiiii,"a",@progbits
	.sectionflags	@""
	.align	4
.nv.constant0._Z27global_recursivegaussfilterPjS_Pdiiiiii:
	.zero		944


//--------------------- .nv.constant0._Z25global_defaultgaussfilterPjS_Pdiiiii --------------------------
	.section	.nv.constant0._Z25global_defaultgaussfilterPjS_Pdiiiii,"a",@progbits
	.sectionflags	@""
	.align	4
.nv.constant0._Z25global_defaultgaussfilterPjS_Pdiiiii:
	.zero		940


//--------------------- SYMBOLS --------------------------

	.type		.nv.reservedSmem.offset0,@object
	.size		.nv.reservedSmem.offset0,0x4
	.type		__assertfail,@function
